//
// Generated by NVIDIA NVVM Compiler
//
// Compiler Build ID: CL-36424714
// Cuda compilation tools, release 13.0, V13.0.88
// Based on NVVM 20.0.0
//

.version 9.0
.target sm_100
.address_size 64

	// .globl	_Z10iir_kernelPfiS_iS_S_i

.visible .entry _Z10iir_kernelPfiS_iS_S_i(
	.param .u64 .ptr .align 1 _Z10iir_kernelPfiS_iS_S_i_param_0,
	.param .u32 _Z10iir_kernelPfiS_iS_S_i_param_1,
	.param .u64 .ptr .align 1 _Z10iir_kernelPfiS_iS_S_i_param_2,
	.param .u32 _Z10iir_kernelPfiS_iS_S_i_param_3,
	.param .u64 .ptr .align 1 _Z10iir_kernelPfiS_iS_S_i_param_4,
	.param .u64 .ptr .align 1 _Z10iir_kernelPfiS_iS_S_i_param_5,
	.param .u32 _Z10iir_kernelPfiS_iS_S_i_param_6
)
{
	.reg .pred 	%p<20>;
	.reg .b32 	%r<68>;
	.reg .b32 	%f<251>;
	.reg .b64 	%rd<71>;

	ld.param.u64 	%rd29, [_Z10iir_kernelPfiS_iS_S_i_param_0];
	ld.param.u32 	%r38, [_Z10iir_kernelPfiS_iS_S_i_param_1];
	ld.param.u64 	%rd30, [_Z10iir_kernelPfiS_iS_S_i_param_2];
	ld.param.u32 	%r39, [_Z10iir_kernelPfiS_iS_S_i_param_3];
	ld.param.u64 	%rd31, [_Z10iir_kernelPfiS_iS_S_i_param_4];
	ld.param.u64 	%rd32, [_Z10iir_kernelPfiS_iS_S_i_param_5];
	ld.param.u32 	%r40, [_Z10iir_kernelPfiS_iS_S_i_param_6];
	cvta.to.global.u64 	%rd1, %rd32;
	cvta.to.global.u64 	%rd2, %rd29;
	cvta.to.global.u64 	%rd3, %rd31;
	cvta.to.global.u64 	%rd4, %rd30;
	mov.u32 	%r41, %ctaid.x;
	mov.u32 	%r42, %ntid.x;
	mov.u32 	%r43, %tid.x;
	mad.lo.s32 	%r1, %r41, %r42, %r43;
	setp.ge.s32 	%p1, %r1, %r40;
	@%p1 bra 	$L__BB0_30;
	ld.global.f32 	%f28, [%rd4];
	mul.wide.s32 	%rd33, %r1, 4;
	add.s64 	%rd34, %rd3, %rd33;
	ld.global.f32 	%f29, [%rd34];
	mul.f32 	%f250, %f28, %f29;
	min.s32 	%r44, %r39, %r1;
	setp.lt.s32 	%p2, %r44, 1;
	@%p2 bra 	$L__BB0_15;
	min.u32 	%r2, %r39, %r1;
	and.b32  	%r3, %r2, 15;
	setp.lt.u32 	%p3, %r2, 16;
	mov.b32 	%r57, 1;
	@%p3 bra 	$L__BB0_6;
	and.b32  	%r47, %r2, 2147483632;
	neg.s32 	%r61, %r47;
	add.s64 	%rd66, %rd4, 32;
	add.s64 	%rd36, %rd33, %rd3;
	add.s64 	%rd65, %rd36, -32;
	mov.b32 	%r60, 0;
$L__BB0_4:
	.pragma "nounroll";
	ld.global.f32 	%f31, [%rd66+-28];
	ld.global.f32 	%f32, [%rd65+28];
	fma.rn.f32 	%f33, %f31, %f32, %f250;
	ld.global.f32 	%f34, [%rd66+-24];
	ld.global.f32 	%f35, [%rd65+24];
	fma.rn.f32 	%f36, %f34, %f35, %f33;
	ld.global.f32 	%f37, [%rd66+-20];
	ld.global.f32 	%f38, [%rd65+20];
	fma.rn.f32 	%f39, %f37, %f38, %f36;
	ld.global.f32 	%f40, [%rd66+-16];
	ld.global.f32 	%f41, [%rd65+16];
	fma.rn.f32 	%f42, %f40, %f41, %f39;
	ld.global.f32 	%f43, [%rd66+-12];
	ld.global.f32 	%f44, [%rd65+12];
	fma.rn.f32 	%f45, %f43, %f44, %f42;
	ld.global.f32 	%f46, [%rd66+-8];
	ld.global.f32 	%f47, [%rd65+8];
	fma.rn.f32 	%f48, %f46, %f47, %f45;
	ld.global.f32 	%f49, [%rd66+-4];
	ld.global.f32 	%f50, [%rd65+4];
	fma.rn.f32 	%f51, %f49, %f50, %f48;
	ld.global.f32 	%f52, [%rd66];
	ld.global.f32 	%f53, [%rd65];
	fma.rn.f32 	%f54, %f52, %f53, %f51;
	ld.global.f32 	%f55, [%rd66+4];
	ld.global.f32 	%f56, [%rd65+-4];
	fma.rn.f32 	%f57, %f55, %f56, %f54;
	ld.global.f32 	%f58, [%rd66+8];
	ld.global.f32 	%f59, [%rd65+-8];
	fma.rn.f32 	%f60, %f58, %f59, %f57;
	ld.global.f32 	%f61, [%rd66+12];
	ld.global.f32 	%f62, [%rd65+-12];
	fma.rn.f32 	%f63, %f61, %f62, %f60;
	ld.global.f32 	%f64, [%rd66+16];
	ld.global.f32 	%f65, [%rd65+-16];
	fma.rn.f32 	%f66, %f64, %f65, %f63;
	ld.global.f32 	%f67, [%rd66+20];
	ld.global.f32 	%f68, [%rd65+-20];
	fma.rn.f32 	%f69, %f67, %f68, %f66;
	ld.global.f32 	%f70, [%rd66+24];
	ld.global.f32 	%f71, [%rd65+-24];
	fma.rn.f32 	%f72, %f70, %f71, %f69;
	ld.global.f32 	%f73, [%rd66+28];
	ld.global.f32 	%f74, [%rd65+-28];
	fma.rn.f32 	%f75, %f73, %f74, %f72;
	ld.global.f32 	%f76, [%rd66+32];
	ld.global.f32 	%f77, [%rd65+-32];
	fma.rn.f32 	%f250, %f76, %f77, %f75;
	add.s32 	%r61, %r61, 16;
	add.s32 	%r60, %r60, 16;
	add.s64 	%rd66, %rd66, 64;
	add.s64 	%rd65, %rd65, -64;
	setp.eq.s32 	%p4, %r61, 0;
	@%p4 bra 	$L__BB0_5;
	bra.uni 	$L__BB0_4;
$L__BB0_5:
	add.s32 	%r57, %r60, 1;
$L__BB0_6:
	setp.eq.s32 	%p5, %r3, 0;
	@%p5 bra 	$L__BB0_15;
	and.b32  	%r7, %r2, 7;
	setp.lt.u32 	%p6, %r3, 8;
	@%p6 bra 	$L__BB0_9;
	mul.wide.u32 	%rd37, %r57, 4;
	add.s64 	%rd38, %rd4, %rd37;
	ld.global.f32 	%f79, [%rd38];
	sub.s32 	%r48, %r1, %r57;
	mul.wide.s32 	%rd39, %r48, 4;
	add.s64 	%rd40, %rd3, %rd39;
	ld.global.f32 	%f80, [%rd40];
	fma.rn.f32 	%f81, %f79, %f80, %f250;
	ld.global.f32 	%f82, [%rd38+4];
	ld.global.f32 	%f83, [%rd40+-4];
	fma.rn.f32 	%f84, %f82, %f83, %f81;
	ld.global.f32 	%f85, [%rd38+8];
	ld.global.f32 	%f86, [%rd40+-8];
	fma.rn.f32 	%f87, %f85, %f86, %f84;
	ld.global.f32 	%f88, [%rd38+12];
	ld.global.f32 	%f89, [%rd40+-12];
	fma.rn.f32 	%f90, %f88, %f89, %f87;
	ld.global.f32 	%f91, [%rd38+16];
	ld.global.f32 	%f92, [%rd40+-16];
	fma.rn.f32 	%f93, %f91, %f92, %f90;
	ld.global.f32 	%f94, [%rd38+20];
	ld.global.f32 	%f95, [%rd40+-20];
	fma.rn.f32 	%f96, %f94, %f95, %f93;
	ld.global.f32 	%f97, [%rd38+24];
	ld.global.f32 	%f98, [%rd40+-24];
	fma.rn.f32 	%f99, %f97, %f98, %f96;
	ld.global.f32 	%f100, [%rd38+28];
	ld.global.f32 	%f101, [%rd40+-28];
	fma.rn.f32 	%f250, %f100, %f101, %f99;
	add.s32 	%r57, %r57, 8;
$L__BB0_9:
	setp.eq.s32 	%p7, %r7, 0;
	@%p7 bra 	$L__BB0_15;
	and.b32  	%r10, %r2, 3;
	setp.lt.u32 	%p8, %r7, 4;
	@%p8 bra 	$L__BB0_12;
	mul.wide.u32 	%rd41, %r57, 4;
	add.s64 	%rd42, %rd4, %rd41;
	ld.global.f32 	%f103, [%rd42];
	sub.s32 	%r49, %r1, %r57;
	mul.wide.s32 	%rd43, %r49, 4;
	add.s64 	%rd44, %rd3, %rd43;
	ld.global.f32 	%f104, [%rd44];
	fma.rn.f32 	%f105, %f103, %f104, %f250;
	ld.global.f32 	%f106, [%rd42+4];
	ld.global.f32 	%f107, [%rd44+-4];
	fma.rn.f32 	%f108, %f106, %f107, %f105;
	ld.global.f32 	%f109, [%rd42+8];
	ld.global.f32 	%f110, [%rd44+-8];
	fma.rn.f32 	%f111, %f109, %f110, %f108;
	ld.global.f32 	%f112, [%rd42+12];
	ld.global.f32 	%f113, [%rd44+-12];
	fma.rn.f32 	%f250, %f112, %f113, %f111;
	add.s32 	%r57, %r57, 4;
$L__BB0_12:
	setp.eq.s32 	%p9, %r10, 0;
	@%p9 bra 	$L__BB0_15;
	mul.wide.u32 	%rd46, %r57, 4;
	sub.s64 	%rd47, %rd33, %rd46;
	add.s64 	%rd64, %rd3, %rd47;
	add.s64 	%rd63, %rd4, %rd46;
	neg.s32 	%r59, %r10;
$L__BB0_14:
	.pragma "nounroll";
	ld.global.f32 	%f114, [%rd63];
	ld.global.f32 	%f115, [%rd64];
	fma.rn.f32 	%f250, %f114, %f115, %f250;
	add.s64 	%rd64, %rd64, -4;
	add.s64 	%rd63, %rd63, 4;
	add.s32 	%r59, %r59, 1;
	setp.ne.s32 	%p10, %r59, 0;
	@%p10 bra 	$L__BB0_14;
$L__BB0_15:
	min.s32 	%r50, %r38, %r1;
	setp.lt.s32 	%p11, %r50, 1;
	@%p11 bra 	$L__BB0_29;
	min.u32 	%r16, %r38, %r1;
	and.b32  	%r17, %r16, 15;
	setp.lt.u32 	%p12, %r16, 16;
	mov.b32 	%r65, 1;
	@%p12 bra 	$L__BB0_20;
	and.b32  	%r53, %r16, 2147483632;
	neg.s32 	%r63, %r53;
	add.s64 	%rd68, %rd2, 32;
	add.s64 	%rd49, %rd33, %rd1;
	add.s64 	%rd67, %rd49, -32;
	mov.b32 	%r62, 0;
$L__BB0_18:
	.pragma "nounroll";
	ld.global.f32 	%f117, [%rd68+-28];
	ld.global.f32 	%f118, [%rd67+28];
	mul.f32 	%f119, %f117, %f118;
	sub.f32 	%f120, %f250, %f119;
	ld.global.f32 	%f121, [%rd68+-24];
	ld.global.f32 	%f122, [%rd67+24];
	mul.f32 	%f123, %f121, %f122;
	sub.f32 	%f124, %f120, %f123;
	ld.global.f32 	%f125, [%rd68+-20];
	ld.global.f32 	%f126, [%rd67+20];
	mul.f32 	%f127, %f125, %f126;
	sub.f32 	%f128, %f124, %f127;
	ld.global.f32 	%f129, [%rd68+-16];
	ld.global.f32 	%f130, [%rd67+16];
	mul.f32 	%f131, %f129, %f130;
	sub.f32 	%f132, %f128, %f131;
	ld.global.f32 	%f133, [%rd68+-12];
	ld.global.f32 	%f134, [%rd67+12];
	mul.f32 	%f135, %f133, %f134;
	sub.f32 	%f136, %f132, %f135;
	ld.global.f32 	%f137, [%rd68+-8];
	ld.global.f32 	%f138, [%rd67+8];
	mul.f32 	%f139, %f137, %f138;
	sub.f32 	%f140, %f136, %f139;
	ld.global.f32 	%f141, [%rd68+-4];
	ld.global.f32 	%f142, [%rd67+4];
	mul.f32 	%f143, %f141, %f142;
	sub.f32 	%f144, %f140, %f143;
	ld.global.f32 	%f145, [%rd68];
	ld.global.f32 	%f146, [%rd67];
	mul.f32 	%f147, %f145, %f146;
	sub.f32 	%f148, %f144, %f147;
	ld.global.f32 	%f149, [%rd68+4];
	ld.global.f32 	%f150, [%rd67+-4];
	mul.f32 	%f151, %f149, %f150;
	sub.f32 	%f152, %f148, %f151;
	ld.global.f32 	%f153, [%rd68+8];
	ld.global.f32 	%f154, [%rd67+-8];
	mul.f32 	%f155, %f153, %f154;
	sub.f32 	%f156, %f152, %f155;
	ld.global.f32 	%f157, [%rd68+12];
	ld.global.f32 	%f158, [%rd67+-12];
	mul.f32 	%f159, %f157, %f158;
	sub.f32 	%f160, %f156, %f159;
	ld.global.f32 	%f161, [%rd68+16];
	ld.global.f32 	%f162, [%rd67+-16];
	mul.f32 	%f163, %f161, %f162;
	sub.f32 	%f164, %f160, %f163;
	ld.global.f32 	%f165, [%rd68+20];
	ld.global.f32 	%f166, [%rd67+-20];
	mul.f32 	%f167, %f165, %f166;
	sub.f32 	%f168, %f164, %f167;
	ld.global.f32 	%f169, [%rd68+24];
	ld.global.f32 	%f170, [%rd67+-24];
	mul.f32 	%f171, %f169, %f170;
	sub.f32 	%f172, %f168, %f171;
	ld.global.f32 	%f173, [%rd68+28];
	ld.global.f32 	%f174, [%rd67+-28];
	mul.f32 	%f175, %f173, %f174;
	sub.f32 	%f176, %f172, %f175;
	ld.global.f32 	%f177, [%rd68+32];
	ld.global.f32 	%f178, [%rd67+-32];
	mul.f32 	%f179, %f177, %f178;
	sub.f32 	%f250, %f176, %f179;
	add.s32 	%r63, %r63, 16;
	add.s32 	%r62, %r62, 16;
	add.s64 	%rd68, %rd68, 64;
	add.s64 	%rd67, %rd67, -64;
	setp.ne.s32 	%p13, %r63, 0;
	@%p13 bra 	$L__BB0_18;
	add.s32 	%r65, %r62, 1;
$L__BB0_20:
	setp.eq.s32 	%p14, %r17, 0;
	@%p14 bra 	$L__BB0_29;
	and.b32  	%r29, %r16, 7;
	setp.lt.u32 	%p15, %r17, 8;
	@%p15 bra 	$L__BB0_23;
	mul.wide.u32 	%rd50, %r65, 4;
	add.s64 	%rd51, %rd2, %rd50;
	ld.global.f32 	%f181, [%rd51];
	sub.s32 	%r54, %r1, %r65;
	mul.wide.s32 	%rd52, %r54, 4;
	add.s64 	%rd53, %rd1, %rd52;
	ld.global.f32 	%f182, [%rd53];
	mul.f32 	%f183, %f181, %f182;
	sub.f32 	%f184, %f250, %f183;
	ld.global.f32 	%f185, [%rd51+4];
	ld.global.f32 	%f186, [%rd53+-4];
	mul.f32 	%f187, %f185, %f186;
	sub.f32 	%f188, %f184, %f187;
	ld.global.f32 	%f189, [%rd51+8];
	ld.global.f32 	%f190, [%rd53+-8];
	mul.f32 	%f191, %f189, %f190;
	sub.f32 	%f192, %f188, %f191;
	ld.global.f32 	%f193, [%rd51+12];
	ld.global.f32 	%f194, [%rd53+-12];
	mul.f32 	%f195, %f193, %f194;
	sub.f32 	%f196, %f192, %f195;
	ld.global.f32 	%f197, [%rd51+16];
	ld.global.f32 	%f198, [%rd53+-16];
	mul.f32 	%f199, %f197, %f198;
	sub.f32 	%f200, %f196, %f199;
	ld.global.f32 	%f201, [%rd51+20];
	ld.global.f32 	%f202, [%rd53+-20];
	mul.f32 	%f203, %f201, %f202;
	sub.f32 	%f204, %f200, %f203;
	ld.global.f32 	%f205, [%rd51+24];
	ld.global.f32 	%f206, [%rd53+-24];
	mul.f32 	%f207, %f205, %f206;
	sub.f32 	%f208, %f204, %f207;
	ld.global.f32 	%f209, [%rd51+28];
	ld.global.f32 	%f210, [%rd53+-28];
	mul.f32 	%f211, %f209, %f210;
	sub.f32 	%f250, %f208, %f211;
	add.s32 	%r65, %r65, 8;
$L__BB0_23:
	setp.eq.s32 	%p16, %r29, 0;
	@%p16 bra 	$L__BB0_29;
	and.b32  	%r32, %r16, 3;
	setp.lt.u32 	%p17, %r29, 4;
	@%p17 bra 	$L__BB0_26;
	mul.wide.u32 	%rd54, %r65, 4;
	add.s64 	%rd55, %rd2, %rd54;
	ld.global.f32 	%f213, [%rd55];
	sub.s32 	%r55, %r1, %r65;
	mul.wide.s32 	%rd56, %r55, 4;
	add.s64 	%rd57, %rd1, %rd56;
	ld.global.f32 	%f214, [%rd57];
	mul.f32 	%f215, %f213, %f214;
	sub.f32 	%f216, %f250, %f215;
	ld.global.f32 	%f217, [%rd55+4];
	ld.global.f32 	%f218, [%rd57+-4];
	mul.f32 	%f219, %f217, %f218;
	sub.f32 	%f220, %f216, %f219;
	ld.global.f32 	%f221, [%rd55+8];
	ld.global.f32 	%f222, [%rd57+-8];
	mul.f32 	%f223, %f221, %f222;
	sub.f32 	%f224, %f220, %f223;
	ld.global.f32 	%f225, [%rd55+12];
	ld.global.f32 	%f226, [%rd57+-12];
	mul.f32 	%f227, %f225, %f226;
	sub.f32 	%f250, %f224, %f227;
	add.s32 	%r65, %r65, 4;
$L__BB0_26:
	setp.eq.s32 	%p18, %r32, 0;
	@%p18 bra 	$L__BB0_29;
	mul.wide.u32 	%rd59, %r65, 4;
	sub.s64 	%rd60, %rd33, %rd59;
	add.s64 	%rd70, %rd1, %rd60;
	add.s64 	%rd69, %rd2, %rd59;
	neg.s32 	%r67, %r32;
$L__BB0_28:
	.pragma "nounroll";
	ld.global.f32 	%f228, [%rd69];
	ld.global.f32 	%f229, [%rd70];
	mul.f32 	%f230, %f228, %f229;
	sub.f32 	%f250, %f250, %f230;
	add.s64 	%rd70, %rd70, -4;
	add.s64 	%rd69, %rd69, 4;
	add.s32 	%r67, %r67, 1;
	setp.ne.s32 	%p19, %r67, 0;
	@%p19 bra 	$L__BB0_28;
$L__BB0_29:
	ld.global.f32 	%f231, [%rd2];
	div.rn.f32 	%f232, %f250, %f231;
	add.s64 	%rd62, %rd1, %rd33;
	st.global.f32 	[%rd62], %f232;
$L__BB0_30:
	bar.sync 	0;
	ret;

}


// ===== COMPILED SASS (sm_100) =====

	.target	sm_100

	.elftype	@"ET_EXEC"


//--------------------- .note.nv.tkinfo           --------------------------
	.section	.note.nv.tkinfo,"",@"SHT_NOTE"
	.sectionflags	@"SHF_NOTE_NV_TKINFO"
	.tkinfo
        /*0018*/ 	.word	0x00000002
        /*0030*/ 	.string	""
        /*0030*/ 	.string	"ptxas"
        /*0030*/ 	.string	"Cuda compilation tools, release 13.0, V13.0.88"
        /*0030*/ 	.string	"Build cuda_13.0.r13.0/compiler.36424714_0"
        /*0030*/ 	.string	"-arch sm_100 -m 64 "



//--------------------- .note.nv.cuinfo           --------------------------
	.section	.note.nv.cuinfo,"",@"SHT_NOTE"
	.sectionflags	@"SHF_NOTE_NV_CUINFO"
        /*0018*/ 	.short	0x0002
        /*001a*/ 	.short	0x0064
        /*001c*/ 	.short	0x0082
	.zero		2


//--------------------- .nv.info                  --------------------------
	.section	.nv.info,"",@"SHT_CUDA_INFO"
	.align	4


	//----- nvinfo : EIATTR_REGCOUNT
	.align		4
        /*0000*/ 	.byte	0x04, 0x2f
        /*0002*/ 	.short	(.L_1 - .L_0)
	.align		4
.L_0:
        /*0004*/ 	.word	index@(_Z10iir_kernelPfiS_iS_S_i)
        /*0008*/ 	.word	0x0000001e


	//----- nvinfo : EIATTR_FRAME_SIZE
	.align		4
.L_1:
        /*000c*/ 	.byte	0x04, 0x11
        /*000e*/ 	.short	(.L_3 - .L_2)
	.align		4
.L_2:
        /*0010*/ 	.word	index@($__internal_0_$__cuda_sm3x_div_rn_noftz_f32_slowpath)
        /*0014*/ 	.word	0x00000000


	//----- nvinfo : EIATTR_FRAME_SIZE
	.align		4
.L_3:
        /*0018*/ 	.byte	0x04, 0x11
        /*001a*/ 	.short	(.L_5 - .L_4)
	.align		4
.L_4:
        /*001c*/ 	.word	index@(_Z10iir_kernelPfiS_iS_S_i)
        /*0020*/ 	.word	0x00000000


	//----- nvinfo : EIATTR_MIN_STACK_SIZE
	.align		4
.L_5:
        /*0024*/ 	.byte	0x04, 0x12
        /*0026*/ 	.short	(.L_7 - .L_6)
	.align		4
.L_6:
        /*0028*/ 	.word	index@(_Z10iir_kernelPfiS_iS_S_i)
        /*002c*/ 	.word	0x00000000
.L_7:


//--------------------- .nv.compat                --------------------------
	.section	.nv.compat,"",@"SHT_CUDA_COMPAT_INFO"
	.align	4
        /*0000*/ 	.byte	0x02, 0x09, 0x00, 0x00, 0x02, 0x02, 0x01, 0x00, 0x02, 0x05, 0x05, 0x00, 0x03, 0x07, 0x01, 0x01
        /*0010*/ 	.byte	0x02, 0x03, 0x00, 0x00, 0x02, 0x06, 0x01, 0x00, 0x04, 0x0b, 0x08, 0x00, 0x01, 0x00, 0x00, 0x00
        /*0020*/ 	.byte	0x00, 0x00, 0x00, 0x00


//--------------------- .nv.info._Z10iir_kernelPfiS_iS_S_i --------------------------
	.section	.nv.info._Z10iir_kernelPfiS_iS_S_i,"",@"SHT_CUDA_INFO"
	.sectionflags	@""
	.align	4


	//----- nvinfo : EIATTR_CUDA_API_VERSION
	.align		4
        /*0000*/ 	.byte	0x04, 0x37
        /*0002*/ 	.short	(.L_9 - .L_8)
.L_8:
        /*0004*/ 	.word	0x00000082


	//----- nvinfo : EIATTR_KPARAM_INFO
	.align		4
.L_9:
        /*0008*/ 	.byte	0x04, 0x17
        /*000a*/ 	.short	(.L_11 - .L_10)
.L_10:
        /*000c*/ 	.word	0x00000000
        /*0010*/ 	.short	0x0006
        /*0012*/ 	.short	0x0030
        /*0014*/ 	.byte	0x00, 0xf0, 0x11, 0x00


	//----- nvinfo : EIATTR_KPARAM_INFO
	.align		4
.L_11:
        /*0018*/ 	.byte	0x04, 0x17
        /*001a*/ 	.short	(.L_13 - .L_12)
.L_12:
        /*001c*/ 	.word	0x00000000
        /*0020*/ 	.short	0x0005
        /*0022*/ 	.short	0x0028
        /*0024*/ 	.byte	0x00, 0xf5, 0x21, 0x00


	//----- nvinfo : EIATTR_KPARAM_INFO
	.align		4
.L_13:
        /*0028*/ 	.byte	0x04, 0x17
        /*002a*/ 	.short	(.L_15 - .L_14)
.L_14:
        /*002c*/ 	.word	0x00000000
        /*0030*/ 	.short	0x0004
        /*0032*/ 	.short	0x0020
        /*0034*/ 	.byte	0x00, 0xf5, 0x21, 0x00


	//----- nvinfo : EIATTR_KPARAM_INFO
	.align		4
.L_15:
        /*0038*/ 	.byte	0x04, 0x17
        /*003a*/ 	.short	(.L_17 - .L_16)
.L_16:
        /*003c*/ 	.word	0x00000000
        /*0040*/ 	.short	0x0003
        /*0042*/ 	.short	0x0018
        /*0044*/ 	.byte	0x00, 0xf0, 0x11, 0x00


	//----- nvinfo : EIATTR_KPARAM_INFO
	.align		4
.L_17:
        /*0048*/ 	.byte	0x04, 0x17
        /*004a*/ 	.short	(.L_19 - .L_18)
.L_18:
        /*004c*/ 	.word	0x00000000
        /*0050*/ 	.short	0x0002
        /*0052*/ 	.short	0x0010
        /*0054*/ 	.byte	0x00, 0xf5, 0x21, 0x00


	//----- nvinfo : EIATTR_KPARAM_INFO
	.align		4
.L_19:
        /*0058*/ 	.byte	0x04, 0x17
        /*005a*/ 	.short	(.L_21 - .L_20)
.L_20:
        /*005c*/ 	.word	0x00000000
        /*0060*/ 	.short	0x0001
        /*0062*/ 	.short	0x0008
        /*0064*/ 	.byte	0x00, 0xf0, 0x11, 0x00


	//----- nvinfo : EIATTR_KPARAM_INFO
	.align		4
.L_21:
        /*0068*/ 	.byte	0x04, 0x17
        /*006a*/ 	.short	(.L_23 - .L_22)
.L_22:
        /*006c*/ 	.word	0x00000000
        /*0070*/ 	.short	0x0000
        /*0072*/ 	.short	0x0000
        /*0074*/ 	.byte	0x00, 0xf5, 0x21, 0x00


	//----- nvinfo : EIATTR_SPARSE_MMA_MASK
	.align		4
.L_23:
        /*0078*/ 	.byte	0x03, 0x50
        /*007a*/ 	.short	0x0000


	//----- nvinfo : EIATTR_MAXREG_COUNT
	.align		4
        /*007c*/ 	.byte	0x03, 0x1b
        /*007e*/ 	.short	0x00ff


	//----- nvinfo : EIATTR_NUM_BARRIERS
	.align		4
        /*0080*/ 	.byte	0x02, 0x4c
        /*0082*/ 	.byte	0x01
	.zero		1


	//----- nvinfo : EIATTR_MERCURY_ISA_VERSION
	.align		4
        /*0084*/ 	.byte	0x03, 0x5f
        /*0086*/ 	.short	0x0101


	//----- nvinfo : EIATTR_VRC_CTA_INIT_COUNT
	.align		4
        /*0088*/ 	.byte	0x02, 0x4a
	.zero		1
	.zero		1


	//----- nvinfo : EIATTR_EXIT_INSTR_OFFSETS
	.align		4
        /*008c*/ 	.byte	0x04, 0x1c
        /*008e*/ 	.short	(.L_25 - .L_24)


	//   ....[0]....
.L_24:
        /*0090*/ 	.word	0x00001e80


	//----- nvinfo : EIATTR_CRS_STACK_SIZE
	.align		4
.L_25:
        /*0094*/ 	.byte	0x04, 0x1e
        /*0096*/ 	.short	(.L_27 - .L_26)
.L_26:
        /*0098*/ 	.word	0x00000000


	//----- nvinfo : EIATTR_CBANK_PARAM_SIZE
	.align		4
.L_27:
        /*009c*/ 	.byte	0x03, 0x19
        /*009e*/ 	.short	0x0034


	//----- nvinfo : EIATTR_PARAM_CBANK
	.align		4
        /*00a0*/ 	.byte	0x04, 0x0a
        /*00a2*/ 	.short	(.L_29 - .L_28)
	.align		4
.L_28:
        /*00a4*/ 	.word	index@(.nv.constant0._Z10iir_kernelPfiS_iS_S_i)
        /*00a8*/ 	.short	0x0380
        /*00aa*/ 	.short	0x0034


	//----- nvinfo : EIATTR_SW_WAR
	.align		4
.L_29:
        /*00ac*/ 	.byte	0x04, 0x36
        /*00ae*/ 	.short	(.L_31 - .L_30)
.L_30:
        /*00b0*/ 	.word	0x00000008
.L_31:


//--------------------- .nv.callgraph             --------------------------
	.section	.nv.callgraph,"",@"SHT_CUDA_CALLGRAPH"
	.align	4
	.sectionentsize	8
	.align		4
        /*0000*/ 	.word	0x00000000
	.align		4
        /*0004*/ 	.word	0xffffffff
	.align		4
        /*0008*/ 	.word	0x00000000
	.align		4
        /*000c*/ 	.word	0xfffffffe
	.align		4
        /*0010*/ 	.word	0x00000000
	.align		4
        /*0014*/ 	.word	0xfffffffd
	.align		4
        /*0018*/ 	.word	0x00000000
	.align		4
        /*001c*/ 	.word	0xfffffffc


//--------------------- .text._Z10iir_kernelPfiS_iS_S_i --------------------------
	.section	.text._Z10iir_kernelPfiS_iS_S_i,"ax",@progbits
	.align	128
        .global         _Z10iir_kernelPfiS_iS_S_i
        .type           _Z10iir_kernelPfiS_iS_S_i,@function
        .size           _Z10iir_kernelPfiS_iS_S_i,(.L_x_38 - _Z10iir_kernelPfiS_iS_S_i)
        .other          _Z10iir_kernelPfiS_iS_S_i,@"STO_CUDA_ENTRY STV_DEFAULT"
_Z10iir_kernelPfiS_iS_S_i:
.text._Z10iir_kernelPfiS_iS_S_i:
[----:B------:R-:W-:Y:S01]  /*0000*/  LDC R1, c[0x0][0x37c] ;  /* 0x0000df00ff017b82 */ /* 0x000fe20000000800 */
[----:B------:R-:W0:Y:S07]  /*0010*/  S2R R3, SR_TID.X ;  /* 0x0000000000037919 */ /* 0x000e2e0000002100 */
[----:B------:R-:W0:Y:S01]  /*0020*/  S2UR UR4, SR_CTAID.X ;  /* 0x00000000000479c3 */ /* 0x000e220000002500 */
[----:B------:R-:W1:Y:S01]  /*0030*/  LDCU UR5, c[0x0][0x3b0] ;  /* 0x00007600ff0577ac */ /* 0x000e620008000800 */
[----:B------:R-:W-:Y:S06]  /*0040*/  BSSY.RECONVERGENT B0, `(.L_x_0) ;  /* 0x00001e2000007945 */ /* 0x000fec0003800200 */
[----:B------:R-:W0:Y:S02]  /*0050*/  LDC R2, c[0x0][0x360] ;  /* 0x0000d800ff027b82 */ /* 0x000e240000000800 */
[----:B0-----:R-:W-:-:S05]  /*0060*/  IMAD R2, R2, UR4, R3 ;  /* 0x0000000402027c24 */ /* 0x001fca000f8e0203 */
[----:B-1----:R-:W-:-:S13]  /*0070*/  ISETP.GE.AND P0, PT, R2, UR5, PT ;  /* 0x0000000502007c0c */ /* 0x002fda000bf06270 */
[----:B------:R-:W-:Y:S05]  /*0080*/  @P0 BRA `(.L_x_1) ;  /* 0x0000001c00740947 */ /* 0x000fea0003800000 */
[----:B------:R-:W0:Y:S08]  /*0090*/  LDC.64 R12, c[0x0][0x358] ;  /* 0x0000d600ff0c7b82 */ /* 0x000e300000000a00 */
[----:B------:R-:W1:Y:S08]  /*00a0*/  LDC.64 R6, c[0x0][0x3a0] ;  /* 0x0000e800ff067b82 */ /* 0x000e700000000a00 */
[----:B------:R-:W2:Y:S01]  /*00b0*/  LDC.64 R4, c[0x0][0x390] ;  /* 0x0000e400ff047b82 */ /* 0x000ea20000000a00 */
[----:B0-----:R-:W-:-:S07]  /*00c0*/  R2UR UR4, R12 ;  /* 0x000000000c0472ca */ /* 0x001fce00000e0000 */
[----:B------:R-:W0:Y:S01]  /*00d0*/  LDC R9, c[0x0][0x398] ;  /* 0x0000e600ff097b82 */ /* 0x000e220000000800 */
[C---:B------:R-:W-:Y:S02]  /*00e0*/  R2UR UR5, R13.reuse ;  /* 0x000000000d0572ca */ /* 0x040fe400000e0000 */
[----:B------:R-:W-:Y:S02]  /*00f0*/  R2UR UR6, R12 ;  /* 0x000000000c0672ca */ /* 0x000fe400000e0000 */
[----:B------:R-:W-:Y:S01]  /*0100*/  R2UR UR7, R13 ;  /* 0x000000000d0772ca */ /* 0x000fe200000e0000 */
[----:B-1----:R-:W-:-:S08]  /*0110*/  IMAD.WIDE R6, R2, 0x4, R6 ;  /* 0x0000000402067825 */ /* 0x002fd000078e0206 */
[----:B--2---:R-:W2:Y:S04]  /*0120*/  LDG.E R4, desc[UR4][R4.64] ;  /* 0x0000000404047981 */ /* 0x004ea8000c1e1900 */
[----:B------:R-:W2:Y:S01]  /*0130*/  LDG.E R3, desc[UR6][R6.64] ;  /* 0x0000000606037981 */ /* 0x000ea2000c1e1900 */
[----:B------:R-:W-:Y:S01]  /*0140*/  BSSY.RECONVERGENT B1, `(.L_x_2) ;  /* 0x00000dc000017945 */ /* 0x000fe20003800200 */
[----:B0-----:R-:W-:-:S04]  /*0150*/  VIMNMX R0, PT, PT, R2, R9, PT ;  /* 0x0000000902007248 */ /* 0x001fc80003fe0100 */
[----:B------:R-:W-:Y:S01]  /*0160*/  ISETP.GE.AND P0, PT, R0, 0x1, PT ;  /* 0x000000010000780c */ /* 0x000fe20003f06270 */
[----:B--2---:R-:W-:-:S12]  /*0170*/  FMUL R3, R4, R3 ;  /* 0x0000000304037220 */ /* 0x004fd80000400000 */
[----:B------:R-:W-:Y:S05]  /*0180*/  @!P0 BRA `(.L_x_3) ;  /* 0x0000000c005c8947 */ /* 0x000fea0003800000 */
[----:B------:R-:W-:Y:S01]  /*0190*/  VIMNMX.U32 R0, PT, PT, R2, R9, PT ;  /* 0x0000000902007248 */ /* 0x000fe20003fe0000 */
[----:B------:R-:W-:Y:S01]  /*01a0*/  BSSY.RECONVERGENT B2, `(.L_x_4) ;  /* 0x000005a000027945 */ /* 0x000fe20003800200 */
[----:B------:R-:W-:Y:S02]  /*01b0*/  IMAD.MOV.U32 R9, RZ, RZ, 0x1 ;  /* 0x00000001ff097424 */ /* 0x000fe400078e00ff */
[C---:B------:R-:W-:Y:S02]  /*01c0*/  ISETP.GE.U32.AND P0, PT, R0.reuse, 0x10, PT ;  /* 0x000000100000780c */ /* 0x040fe40003f06070 */
[----:B------:R-:W-:-:S11]  /*01d0*/  LOP3.LUT R25, R0, 0xf, RZ, 0xc0, !PT ;  /* 0x0000000f00197812 */ /* 0x000fd600078ec0ff */
[----:B------:R-:W-:Y:S05]  /*01e0*/  @!P0 BRA `(.L_x_5) ;  /* 0x0000000400548947 */ /* 0x000fea0003800000 */
[----:B------:R-:W0:Y:S01]  /*01f0*/  LDCU.64 UR4, c[0x0][0x390] ;  /* 0x00007200ff0477ac */ /* 0x000e220008000a00 */
[----:B------:R-:W-:Y:S01]  /*0200*/  LOP3.LUT R9, R0, 0x7ffffff0, RZ, 0xc0, !PT ;  /* 0x7ffffff000097812 */ /* 0x000fe200078ec0ff */
[----:B------:R-:W-:Y:S01]  /*0210*/  BSSY.RECONVERGENT B3, `(.L_x_6) ;  /* 0x0000051000037945 */ /* 0x000fe20003800200 */
[----:B------:R-:W-:Y:S01]  /*0220*/  IADD3 R6, P0, PT, R6, -0x20, RZ ;  /* 0xffffffe006067810 */ /* 0x000fe20007f1e0ff */
[----:B------:R-:W-:Y:S02]  /*0230*/  IMAD.MOV.U32 R8, RZ, RZ, RZ ;  /* 0x000000ffff087224 */ /* 0x000fe400078e00ff */
[----:B------:R-:W-:Y:S01]  /*0240*/  IMAD.MOV R9, RZ, RZ, -R9 ;  /* 0x000000ffff097224 */ /* 0x000fe200078e0a09 */
[----:B------:R-:W-:Y:S01]  /*0250*/  IADD3.X R7, PT, PT, R7, -0x1, RZ, P0, !PT ;  /* 0xffffffff07077810 */ /* 0x000fe200007fe4ff */
[----:B0-----:R-:W-:-:S04]  /*0260*/  UIADD3 UR4, UP0, UPT, UR4, 0x20, URZ ;  /* 0x0000002004047890 */ /* 0x001fc8000ff1e0ff */
[----:B------:R-:W-:Y:S02]  /*0270*/  UIADD3.X UR5, UPT, UPT, URZ, UR5, URZ, UP0, !UPT ;  /* 0x00000005ff057290 */ /* 0x000fe400087fe4ff */
[----:B------:R-:W-:-:S04]  /*0280*/  IMAD.U32 R4, RZ, RZ, UR4 ;  /* 0x00000004ff047e24 */ /* 0x000fc8000f8e00ff */
[----:B------:R-:W-:-:S07]  /*0290*/  IMAD.U32 R5, RZ, RZ, UR5 ;  /* 0x00000005ff057e24 */ /* 0x000fce000f8e00ff */
.L_x_7:
[C---:B------:R-:W-:Y:S02]  /*02a0*/  R2UR UR4, R12.reuse ;  /* 0x000000000c0472ca */ /* 0x040fe400000e0000 */
[C---:B------:R-:W-:Y:S02]  /*02b0*/  R2UR UR5, R13.reuse ;  /* 0x000000000d0572ca */ /* 0x040fe400000e0000 */
[C---:B------:R-:W-:Y:S02]  /*02c0*/  R2UR UR6, R12.reuse ;  /* 0x000000000c0672ca */ /* 0x040fe400000e0000 */
[C---:B------:R-:W-:Y:S02]  /*02d0*/  R2UR UR7, R13.reuse ;  /* 0x000000000d0772ca */ /* 0x040fe400000e0000 */
[----:B------:R-:W-:Y:S02]  /*02e0*/  R2UR UR8, R12 ;  /* 0x000000000c0872ca */ /* 0x000fe400000e0000 */
[----:B------:R-:W-:-:S02]  /*02f0*/  R2UR UR9, R13 ;  /* 0x000000000d0972ca */ /* 0x000fc400000e0000 */
[C---:B------:R-:W-:Y:S02]  /*0300*/  R2UR UR10, R12.reuse ;  /* 0x000000000c0a72ca */ /* 0x040fe400000e0000 */
[----:B------:R-:W-:Y:S01]  /*0310*/  R2UR UR11, R13 ;  /* 0x000000000d0b72ca */ /* 0x000fe200000e0000 */
[----:B------:R-:W2:Y:S04]  /*0320*/  LDG.E R10, desc[UR4][R4.64+-0x1c] ;  /* 0xffffe404040a7981 */ /* 0x000ea8000c1e1900 */
[----:B------:R-:W2:Y:S04]  /*0330*/  LDG.E R11, desc[UR6][R6.64+0x1c] ;  /* 0x00001c06060b7981 */ /* 0x000ea8000c1e1900 */
[----:B------:R-:W3:Y:S04]  /*0340*/  LDG.E R27, desc[UR8][R4.64+-0x18] ;  /* 0xffffe808041b7981 */ /* 0x000ee8000c1e1900 */
[----:B------:R-:W3:Y:S01]  /*0350*/  LDG.E R14, desc[UR10][R6.64+0x18] ;  /* 0x0000180a060e7981 */ /* 0x000ee2000c1e1900 */
[----:B------:R-:W-:-:S02]  /*0360*/  R2UR UR12, R12 ;  /* 0x000000000c0c72ca */ /* 0x000fc400000e0000 */
[C---:B------:R-:W-:Y:S01]  /*0370*/  R2UR UR13, R13.reuse ;  /* 0x000000000d0d72ca */ /* 0x040fe200000e0000 */
[----:B------:R-:W4:Y:S01]  /*0380*/  LDG.E R15, desc[UR4][R4.64+-0x14] ;  /* 0xffffec04040f7981 */ /* 0x000f22000c1e1900 */
[C---:B------:R-:W-:Y:S02]  /*0390*/  R2UR UR14, R12.reuse ;  /* 0x000000000c0e72ca */ /* 0x040fe400000e0000 */
[C---:B------:R-:W-:Y:S01]  /*03a0*/  R2UR UR15, R13.reuse ;  /* 0x000000000d0f72ca */ /* 0x040fe200000e0000 */
[----:B------:R-:W4:Y:S01]  /*03b0*/  LDG.E R16, desc[UR6][R6.64+0x14] ;  /* 0x0000140606107981 */ /* 0x000f22000c1e1900 */
[C---:B------:R-:W-:Y:S02]  /*03c0*/  R2UR UR16, R12.reuse ;  /* 0x000000000c1072ca */ /* 0x040fe400000e0000 */
[----:B------:R-:W-:Y:S01]  /*03d0*/  R2UR UR17, R13 ;  /* 0x000000000d1172ca */ /* 0x000fe200000e0000 */
[----:B------:R-:W5:Y:S01]  /*03e0*/  LDG.E R17, desc[UR8][R4.64+-0x10] ;  /* 0xfffff00804117981 */ /* 0x000f62000c1e1900 */
[----:B------:R-:W-:-:S02]  /*03f0*/  R2UR UR18, R12 ;  /* 0x000000000c1272ca */ /* 0x000fc400000e0000 */
[----:B------:R-:W-:Y:S01]  /*0400*/  R2UR UR19, R13 ;  /* 0x000000000d1372ca */ /* 0x000fe200000e0000 */
[----:B------:R-:W5:Y:S04]  /*0410*/  LDG.E R18, desc[UR10][R6.64+0x10] ;  /* 0x0000100a06127981 */ /* 0x000f68000c1e1900 */
[----:B------:R-:W5:Y:S04]  /*0420*/  LDG.E R19, desc[UR12][R4.64+-0xc] ;  /* 0xfffff40c04137981 */ /* 0x000f68000c1e1900 */
[----:B------:R-:W5:Y:S04]  /*0430*/  LDG.E R20, desc[UR14][R6.64+0xc] ;  /* 0x00000c0e06147981 */ /* 0x000f68000c1e1900 */
[----:B------:R-:W5:Y:S04]  /*0440*/  LDG.E R21, desc[UR16][R4.64+-0x8] ;  /* 0xfffff81004157981 */ /* 0x000f68000c1e1900 */
[----:B------:R-:W5:Y:S04]  /*0450*/  LDG.E R22, desc[UR18][R6.64+0x8] ;  /* 0x0000081206167981 */ /* 0x000f68000c1e1900 */
[----:B------:R-:W5:Y:S04]  /*0460*/  LDG.E R23, desc[UR4][R4.64+-0x4] ;  /* 0xfffffc0404177981 */ /* 0x000f68000c1e1900 */
[----:B------:R-:W5:Y:S01]  /*0470*/  LDG.E R24, desc[UR6][R6.64+0x4] ;  /* 0x0000040606187981 */ /* 0x000f62000c1e1900 */
[----:B--2---:R-:W-:-:S03]  /*0480*/  FFMA R10, R10, R11, R3 ;  /* 0x0000000b0a0a7223 */ /* 0x004fc60000000003 */
[----:B------:R-:W2:Y:S04]  /*0490*/  LDG.E R11, desc[UR6][R6.64] ;  /* 0x00000006060b7981 */ /* 0x000ea8000c1e1900 */
[----:B------:R-:W2:Y:S01]  /*04a0*/  LDG.E R3, desc[UR10][R6.64+-0x4] ;  /* 0xfffffc0a06037981 */ /* 0x000ea2000c1e1900 */
[----:B---3--:R-:W-:-:S03]  /*04b0*/  FFMA R26, R27, R14, R10 ;  /* 0x0000000e1b1a7223 */ /* 0x008fc6000000000a */
[----:B------:R-:W2:Y:S04]  /*04c0*/  LDG.E R14, desc[UR4][R4.64] ;  /* 0x00000004040e7981 */ /* 0x000ea8000c1e1900 */
[----:B------:R-:W3:Y:S01]  /*04d0*/  LDG.E R10, desc[UR8][R4.64+0x4] ;  /* 0x00000408040a7981 */ /* 0x000ee2000c1e1900 */
[----:B----4-:R-:W-:-:S03]  /*04e0*/  FFMA R16, R15, R16, R26 ;  /* 0x000000100f107223 */ /* 0x010fc6000000001a */
[----:B------:R-:W4:Y:S01]  /*04f0*/  LDG.E R15, desc[UR4][R4.64+0x8] ;  /* 0x00000804040f7981 */ /* 0x000f22000c1e1900 */
[----:B-----5:R-:W-:-:S03]  /*0500*/  FFMA R16, R17, R18, R16 ;  /* 0x0000001211107223 */ /* 0x020fc60000000010 */
[----:B------:R-:W5:Y:S04]  /*0510*/  LDG.E R17, desc[UR8][R4.64+0xc] ;  /* 0x00000c0804117981 */ /* 0x000f68000c1e1900 */
[----:B------:R-:W5:Y:S01]  /*0520*/  LDG.E R18, desc[UR10][R6.64+-0xc] ;  /* 0xfffff40a06127981 */ /* 0x000f62000c1e1900 */
[----:B------:R-:W-:-:S03]  /*0530*/  FFMA R16, R19, R20, R16 ;  /* 0x0000001413107223 */ /* 0x000fc60000000010 */
[----:B------:R-:W5:Y:S04]  /*0540*/  LDG.E R19, desc[UR12][R4.64+0x10] ;  /* 0x0000100c04137981 */ /* 0x000f68000c1e1900 */
[----:B------:R-:W5:Y:S01]  /*0550*/  LDG.E R20, desc[UR14][R6.64+-0x10] ;  /* 0xfffff00e06147981 */ /* 0x000f62000c1e1900 */
[----:B------:R-:W-:-:S03]  /*0560*/  FFMA R16, R21, R22, R16 ;  /* 0x0000001615107223 */ /* 0x000fc60000000010 */
[----:B------:R-:W5:Y:S04]  /*0570*/  LDG.E R21, desc[UR16][R4.64+0x14] ;  /* 0x0000141004157981 */ /* 0x000f68000c1e1900 */
[----:B------:R-:W5:Y:S01]  /*0580*/  LDG.E R22, desc[UR18][R6.64+-0x14] ;  /* 0xffffec1206167981 */ /* 0x000f62000c1e1900 */
[----:B------:R-:W-:-:S03]  /*0590*/  FFMA R23, R23, R24, R16 ;  /* 0x0000001817177223 */ /* 0x000fc60000000010 */
[----:B------:R-:W4:Y:S04]  /*05a0*/  LDG.E R16, desc[UR6][R6.64+-0x8] ;  /* 0xfffff80606107981 */ /* 0x000f28000c1e1900 */
[----:B------:R-:W5:Y:S01]  /*05b0*/  LDG.E R24, desc[UR14][R6.64+-0x20] ;  /* 0xffffe00e06187981 */ /* 0x000f62000c1e1900 */
[----:B--2---:R-:W-:-:S03]  /*05c0*/  FFMA R23, R14, R11, R23 ;  /* 0x0000000b0e177223 */ /* 0x004fc60000000017 */
[----:B------:R-:W2:Y:S04]  /*05d0*/  LDG.E R11, desc[UR4][R4.64+0x18] ;  /* 0x00001804040b7981 */ /* 0x000ea8000c1e1900 */
[----:B------:R-:W2:Y:S01]  /*05e0*/  LDG.E R14, desc[UR6][R6.64+-0x18] ;  /* 0xffffe806060e7981 */ /* 0x000ea2000c1e1900 */
[----:B---3--:R-:W-:-:S03]  /*05f0*/  FFMA R26, R10, R3, R23 ;  /* 0x000000030a1a7223 */ /* 0x008fc60000000017 */
[----:B------:R-:W3:Y:S04]  /*0600*/  LDG.E R3, desc[UR8][R4.64+0x1c] ;  /* 0x00001c0804037981 */ /* 0x000ee8000c1e1900 */
[----:B------:R-:W3:Y:S04]  /*0610*/  LDG.E R10, desc[UR10][R6.64+-0x1c] ;  /* 0xffffe40a060a7981 */ /* 0x000ee8000c1e1900 */
[----:B------:R0:W3:Y:S01]  /*0620*/  LDG.E R23, desc[UR12][R4.64+0x20] ;  /* 0x0000200c04177981 */ /* 0x0000e2000c1e1900 */
[----:B------:R-:W-:-:S05]  /*0630*/  VIADD R9, R9, 0x10 ;  /* 0x0000001009097836 */ /* 0x000fca0000000000 */
[----:B------:R-:W-:Y:S01]  /*0640*/  ISETP.NE.AND P0, PT, R9, RZ, PT ;  /* 0x000000ff0900720c */ /* 0x000fe20003f05270 */
[----:B----4-:R-:W-:-:S04]  /*0650*/  FFMA R16, R15, R16, R26 ;  /* 0x000000100f107223 */ /* 0x010fc8000000001a */
[----:B-----5:R-:W-:-:S04]  /*0660*/  FFMA R16, R17, R18, R16 ;  /* 0x0000001211107223 */ /* 0x020fc80000000010 */
[----:B------:R-:W-:-:S04]  /*0670*/  FFMA R16, R19, R20, R16 ;  /* 0x0000001413107223 */ /* 0x000fc80000000010 */
[----:B------:R-:W-:Y:S01]  /*0680*/  FFMA R16, R21, R22, R16 ;  /* 0x0000001615107223 */ /* 0x000fe20000000010 */
[----:B0-----:R-:W-:Y:S02]  /*0690*/  IADD3 R4, P1, PT, R4, 0x40, RZ ;  /* 0x0000004004047810 */ /* 0x001fe40007f3e0ff */
[----:B------:R-:W-:Y:S01]  /*06a0*/  IADD3 R6, P2, PT, R6, -0x40, RZ ;  /* 0xffffffc006067810 */ /* 0x000fe20007f5e0ff */
[----:B------:R-:W-:Y:S02]  /*06b0*/  VIADD R8, R8, 0x10 ;  /* 0x0000001008087836 */ /* 0x000fe40000000000 */
[----:B------:R-:W-:Y:S01]  /*06c0*/  IMAD.X R5, RZ, RZ, R5, P1 ;  /* 0x000000ffff057224 */ /* 0x000fe200008e0605 */
[----:B------:R-:W-:Y:S01]  /*06d0*/  IADD3.X R7, PT, PT, R7, -0x1, RZ, P2, !PT ;  /* 0xffffffff07077810 */ /* 0x000fe200017fe4ff */
[----:B--2---:R-:W-:-:S04]  /*06e0*/  FFMA R14, R11, R14, R16 ;  /* 0x0000000e0b0e7223 */ /* 0x004fc80000000010 */
[----:B---3--:R-:W-:-:S04]  /*06f0*/  FFMA R10, R3, R10, R14 ;  /* 0x0000000a030a7223 */ /* 0x008fc8000000000e */
[----:B------:R-:W-:Y:S01]  /*0700*/  FFMA R3, R23, R24, R10 ;  /* 0x0000001817037223 */ /* 0x000fe2000000000a */
[----:B------:R-:W-:Y:S06]  /*0710*/  @P0 BRA `(.L_x_7) ;  /* 0xfffffff800e00947 */ /* 0x000fec000383ffff */
[----:B------:R-:W-:Y:S05]  /*0720*/  BSYNC.RECONVERGENT B3 ;  /* 0x0000000000037941 */ /* 0x000fea0003800200 */
.L_x_6:
[----:B------:R-:W-:-:S07]  /*0730*/  VIADD R9, R8, 0x1 ;  /* 0x0000000108097836 */ /* 0x000fce0000000000 */
.L_x_5:
[----:B------:R-:W-:Y:S05]  /*0740*/  BSYNC.RECONVERGENT B2 ;  /* 0x0000000000027941 */ /* 0x000fea0003800200 */
.L_x_4:
[----:B------:R-:W-:-:S13]  /*0750*/  ISETP.NE.AND P0, PT, R25, RZ, PT ;  /* 0x000000ff1900720c */ /* 0x000fda0003f05270 */
[----:B------:R-:W-:Y:S05]  /*0760*/  @!P0 BRA `(.L_x_3) ;  /* 0x0000000400e48947 */ /* 0x000fea0003800000 */
[----:B------:R-:W-:Y:S01]  /*0770*/  ISETP.GE.U32.AND P0, PT, R25, 0x8, PT ;  /* 0x000000081900780c */ /* 0x000fe20003f06070 */
[----:B------:R-:W-:Y:S01]  /*0780*/  BSSY.RECONVERGENT B2, `(.L_x_8) ;  /* 0x0000032000027945 */ /* 0x000fe20003800200 */
[----:B------:R-:W-:-:S04]  /*0790*/  LOP3.LUT R22, R0, 0x7, RZ, 0xc0, !PT ;  /* 0x0000000700167812 */ /* 0x000fc800078ec0ff */
[----:B------:R-:W-:-:S07]  /*07a0*/  ISETP.NE.AND P1, PT, R22, RZ, PT ;  /* 0x000000ff1600720c */ /* 0x000fce0003f25270 */
[----:B------:R-:W-:Y:S06]  /*07b0*/  @!P0 BRA `(.L_x_9) ;  /* 0x0000000000b88947 */ /* 0x000fec0003800000 */
[----:B------:R-:W0:Y:S01]  /*07c0*/  LDC.64 R6, c[0x0][0x3a0] ;  /* 0x0000e800ff067b82 */ /* 0x000e220000000a00 */
[----:B------:R-:W-:Y:S01]  /*07d0*/  R2UR UR4, R12 ;  /* 0x000000000c0472ca */ /* 0x000fe200000e0000 */
[----:B------:R-:W-:Y:S01]  /*07e0*/  IMAD.IADD R11, R2, 0x1, -R9 ;  /* 0x00000001020b7824 */ /* 0x000fe200078e0a09 */
[C---:B------:R-:W-:Y:S02]  /*07f0*/  R2UR UR5, R13.reuse ;  /* 0x000000000d0572ca */ /* 0x040fe400000e0000 */
[C---:B------:R-:W-:Y:S02]  /*0800*/  R2UR UR6, R12.reuse ;  /* 0x000000000c0672ca */ /* 0x040fe400000e0000 */
[C---:B------:R-:W-:Y:S01]  /*0810*/  R2UR UR7, R13.reuse ;  /* 0x000000000d0772ca */ /* 0x040fe200000e0000 */
[----:B------:R-:W1:Y:S01]  /*0820*/  LDC.64 R4, c[0x0][0x390] ;  /* 0x0000e400ff047b82 */ /* 0x000e620000000a00 */
[----:B------:R-:W-:Y:S02]  /*0830*/  R2UR UR10, R12 ;  /* 0x000000000c0a72ca */ /* 0x000fe400000e0000 */
[----:B------:R-:W-:-:S02]  /*0840*/  R2UR UR11, R13 ;  /* 0x000000000d0b72ca */ /* 0x000fc400000e0000 */
[C---:B------:R-:W-:Y:S02]  /*0850*/  R2UR UR8, R12.reuse ;  /* 0x000000000c0872ca */ /* 0x040fe400000e0000 */
[C---:B------:R-:W-:Y:S02]  /*0860*/  R2UR UR9, R13.reuse ;  /* 0x000000000d0972ca */ /* 0x040fe400000e0000 */
[C---:B------:R-:W-:Y:S02]  /*0870*/  R2UR UR12, R12.reuse ;  /* 0x000000000c0c72ca */ /* 0x040fe400000e0000 */
[C---:B------:R-:W-:Y:S02]  /*0880*/  R2UR UR13, R13.reuse ;  /* 0x000000000d0d72ca */ /* 0x040fe400000e0000 */
[C---:B------:R-:W-:Y:S02]  /*0890*/  R2UR UR14, R12.reuse ;  /* 0x000000000c0e72ca */ /* 0x040fe400000e0000 */
[----:B------:R-:W-:Y:S01]  /*08a0*/  R2UR UR15, R13 ;  /* 0x000000000d0f72ca */ /* 0x000fe200000e0000 */
[----:B0-----:R-:W-:Y:S01]  /*08b0*/  IMAD.WIDE R6, R11, 0x4, R6 ;  /* 0x000000040b067825 */ /* 0x001fe200078e0206 */
[----:B------:R-:W-:-:S02]  /*08c0*/  R2UR UR16, R12 ;  /* 0x000000000c1072ca */ /* 0x000fc400000e0000 */
[C---:B------:R-:W-:Y:S02]  /*08d0*/  R2UR UR17, R13.reuse ;  /* 0x000000000d1172ca */ /* 0x040fe400000e0000 */
[----:B------:R-:W-:Y:S01]  /*08e0*/  R2UR UR18, R12 ;  /* 0x000000000c1272ca */ /* 0x000fe200000e0000 */
[----:B------:R-:W2:Y:S01]  /*08f0*/  LDG.E R23, desc[UR6][R6.64] ;  /* 0x0000000606177981 */ /* 0x000ea2000c1e1900 */
[----:B------:R-:W-:Y:S01]  /*0900*/  R2UR UR19, R13 ;  /* 0x000000000d1372ca */ /* 0x000fe200000e0000 */
[C---:B-1----:R-:W-:Y:S02]  /*0910*/  IMAD.WIDE.U32 R4, R9.reuse, 0x4, R4 ;  /* 0x0000000409047825 */ /* 0x042fe400078e0004 */
[----:B------:R-:W3:Y:S04]  /*0920*/  LDG.E R24, desc[UR10][R6.64+-0x4] ;  /* 0xfffffc0a06187981 */ /* 0x000ee8000c1e1900 */
[----:B------:R-:W2:Y:S04]  /*0930*/  LDG.E R20, desc[UR4][R4.64] ;  /* 0x0000000404147981 */ /* 0x000ea8000c1e1900 */
[----:B------:R-:W3:Y:S04]  /*0940*/  LDG.E R25, desc[UR8][R4.64+0x4] ;  /* 0x0000040804197981 */ /* 0x000ee8000c1e1900 */
[----:B------:R-:W4:Y:S04]  /*0950*/  LDG.E R26, desc[UR14][R6.64+-0x8] ;  /* 0xfffff80e061a7981 */ /* 0x000f28000c1e1900 */
[----:B------:R-:W4:Y:S04]  /*0960*/  LDG.E R27, desc[UR12][R4.64+0x8] ;  /* 0x0000080c041b7981 */ /* 0x000f28000c1e1900 */
[----:B------:R-:W5:Y:S04]  /*0970*/  LDG.E R19, desc[UR18][R6.64+-0xc] ;  /* 0xfffff41206137981 */ /* 0x000f68000c1e1900 */
        /* <DEDUP_REMOVED lines=8> */
[----:B------:R-:W5:Y:S01]  /*0a00*/  LDG.E R21, desc[UR16][R4.64+0x1c] ;  /* 0x00001c1004157981 */ /* 0x000f62000c1e1900 */
[----:B------:R-:W-:-:S02]  /*0a10*/  VIADD R9, R9, 0x8 ;  /* 0x0000000809097836 */ /* 0x000fc40000000000 */
[----:B--2---:R-:W-:-:S04]  /*0a20*/  FFMA R20, R20, R23, R3 ;  /* 0x0000001714147223 */ /* 0x004fc80000000003 */
[----:B---3--:R-:W-:-:S04]  /*0a30*/  FFMA R20, R25, R24, R20 ;  /* 0x0000001819147223 */ /* 0x008fc80000000014 */
[----:B----4-:R-:W-:-:S04]  /*0a40*/  FFMA R27, R27, R26, R20 ;  /* 0x0000001a1b1b7223 */ /* 0x010fc80000000014 */
[----:B-----5:R-:W-:-:S04]  /*0a50*/  FFMA R19, R16, R19, R27 ;  /* 0x0000001310137223 */ /* 0x020fc8000000001b */
[----:B------:R-:W-:-:S04]  /*0a60*/  FFMA R17, R14, R17, R19 ;  /* 0x000000110e117223 */ /* 0x000fc80000000013 */
[----:B------:R-:W-:-:S04]  /*0a70*/  FFMA R15, R10, R15, R17 ;  /* 0x0000000f0a0f7223 */ /* 0x000fc80000000011 */
[----:B------:R-:W-:-:S04]  /*0a80*/  FFMA R8, R8, R11, R15 ;  /* 0x0000000b08087223 */ /* 0x000fc8000000000f */
[----:B------:R-:W-:-:S07]  /*0a90*/  FFMA R3, R21, R18, R8 ;  /* 0x0000001215037223 */ /* 0x000fce0000000008 */
.L_x_9:
[----:B------:R-:W-:Y:S05]  /*0aa0*/  BSYNC.RECONVERGENT B2 ;  /* 0x0000000000027941 */ /* 0x000fea0003800200 */
.L_x_8:
        /* <DEDUP_REMOVED lines=34> */
[----:B------:R-:W5:Y:S01]  /*0cd0*/  LDG.E R17, desc[UR16][R4.64+0xc] ;  /* 0x00000c1004117981 */ /* 0x000f62000c1e1900 */
[----:B------:R-:W-:-:S02]  /*0ce0*/  VIADD R9, R9, 0x4 ;  /* 0x0000000409097836 */ /* 0x000fc40000000000 */
[----:B--2---:R-:W-:-:S04]  /*0cf0*/  FFMA R8, R8, R10, R3 ;  /* 0x0000000a08087223 */ /* 0x004fc80000000003 */
[----:B---3--:R-:W-:-:S04]  /*0d00*/  FFMA R8, R11, R14, R8 ;  /* 0x0000000e0b087223 */ /* 0x008fc80000000008 */
[----:B----4-:R-:W-:-:S04]  /*0d10*/  FFMA R8, R15, R16, R8 ;  /* 0x000000100f087223 */ /* 0x010fc80000000008 */
[----:B-----5:R-:W-:-:S07]  /*0d20*/  FFMA R3, R17, R18, R8 ;  /* 0x0000001211037223 */ /* 0x020fce0000000008 */
.L_x_11:
[----:B------:R-:W-:Y:S05]  /*0d30*/  BSYNC.RECONVERGENT B2 ;  /* 0x0000000000027941 */ /* 0x000fea0003800200 */
.L_x_10:
[----:B------:R-:W-:Y:S05]  /*0d40*/  @!P1 BRA `(.L_x_3) ;  /* 0x00000000006c9947 */ /* 0x000fea0003800000 */
[----:B------:R-:W0:Y:S01]  /*0d50*/  LDCU.64 UR6, c[0x0][0x390] ;  /* 0x00007200ff0677ac */ /* 0x000e220008000a00 */
[----:B------:R-:W-:Y:S01]  /*0d60*/  IMAD.WIDE.U32 R4, R9, 0x4, RZ ;  /* 0x0000000409047825 */ /* 0x000fe200078e00ff */
[----:B------:R-:W1:Y:S03]  /*0d70*/  LDCU.64 UR4, c[0x0][0x3a0] ;  /* 0x00007400ff0477ac */ /* 0x000e660008000a00 */
[----:B------:R-:W-:Y:S02]  /*0d80*/  IMAD.MOV R0, RZ, RZ, -R0 ;  /* 0x000000ffff007224 */ /* 0x000fe400078e0a00 */
[----:B------:R-:W-:Y:S01]  /*0d90*/  IMAD.WIDE R6, R2, 0x4, -R4 ;  /* 0x0000000402067825 */ /* 0x000fe200078e0a04 */
[----:B0-----:R-:W-:Y:S02]  /*0da0*/  IADD3 R8, P1, PT, R4, UR6, RZ ;  /* 0x0000000604087c10 */ /* 0x001fe4000ff3e0ff */
[----:B-1----:R-:W-:-:S02]  /*0db0*/  IADD3 R10, P0, PT, R6, UR4, RZ ;  /* 0x00000004060a7c10 */ /* 0x002fc4000ff1e0ff */
[----:B------:R-:W-:Y:S02]  /*0dc0*/  IADD3.X R9, PT, PT, R5, UR7, RZ, P1, !PT ;  /* 0x0000000705097c10 */ /* 0x000fe40008ffe4ff */
[----:B------:R-:W-:-:S09]  /*0dd0*/  IADD3.X R11, PT, PT, R7, UR5, RZ, P0, !PT ;  /* 0x00000005070b7c10 */ /* 0x000fd200087fe4ff */
.L_x_12:
[C---:B------:R-:W-:Y:S01]  /*0de0*/  R2UR UR4, R12.reuse ;  /* 0x000000000c0472ca */ /* 0x040fe200000e0000 */
[----:B------:R-:W-:Y:S01]  /*0df0*/  IMAD.MOV.U32 R4, RZ, RZ, R8 ;  /* 0x000000ffff047224 */ /* 0x000fe200078e0008 */
[C---:B------:R-:W-:Y:S01]  /*0e00*/  R2UR UR5, R13.reuse ;  /* 0x000000000d0572ca */ /* 0x040fe200000e0000 */
[----:B------:R-:W-:Y:S01]  /*0e10*/  IMAD.MOV.U32 R6, RZ, RZ, R10 ;  /* 0x000000ffff067224 */ /* 0x000fe200078e000a */
[----:B------:R-:W-:Y:S01]  /*0e20*/  R2UR UR6, R12 ;  /* 0x000000000c0672ca */ /* 0x000fe200000e0000 */
[----:B------:R-:W-:Y:S01]  /*0e30*/  IMAD.MOV.U32 R5, RZ, RZ, R9 ;  /* 0x000000ffff057224 */ /* 0x000fe200078e0009 */
[----:B------:R-:W-:Y:S01]  /*0e40*/  R2UR UR7, R13 ;  /* 0x000000000d0772ca */ /* 0x000fe200000e0000 */
[----:B------:R-:W-:-:S08]  /*0e50*/  IMAD.MOV.U32 R7, RZ, RZ, R11 ;  /* 0x000000ffff077224 */ /* 0x000fd000078e000b */
[----:B------:R-:W2:Y:S04]  /*0e60*/  LDG.E R4, desc[UR4][R4.64] ;  /* 0x0000000404047981 */ /* 0x000ea8000c1e1900 */
[----:B------:R-:W2:Y:S01]  /*0e70*/  LDG.E R6, desc[UR6][R6.64] ;  /* 0x0000000606067981 */ /* 0x000ea2000c1e1900 */
[----:B------:R-:W-:Y:S01]  /*0e80*/  VIADD R0, R0, 0x1 ;  /* 0x0000000100007836 */ /* 0x000fe20000000000 */
[----:B------:R-:W-:Y:S02]  /*0e90*/  IADD3 R8, P2, PT, R8, 0x4, RZ ;  /* 0x0000000408087810 */ /* 0x000fe40007f5e0ff */
[----:B------:R-:W-:Y:S02]  /*0ea0*/  IADD3 R10, P1, PT, R10, -0x4, RZ ;  /* 0xfffffffc0a0a7810 */ /* 0x000fe40007f3e0ff */
[----:B------:R-:W-:Y:S01]  /*0eb0*/  ISETP.NE.AND P0, PT, R0, RZ, PT ;  /* 0x000000ff0000720c */ /* 0x000fe20003f05270 */
[----:B------:R-:W-:Y:S01]  /*0ec0*/  IMAD.X R9, RZ, RZ, R9, P2 ;  /* 0x000000ffff097224 */ /* 0x000fe200010e0609 */
[----:B------:R-:W-:Y:S01]  /*0ed0*/  IADD3.X R11, PT, PT, R11, -0x1, RZ, P1, !PT ;  /* 0xffffffff0b0b7810 */ /* 0x000fe20000ffe4ff */
[----:B--2---:R-:W-:-:S10]  /*0ee0*/  FFMA R3, R4, R6, R3 ;  /* 0x0000000604037223 */ /* 0x004fd40000000003 */
[----:B------:R-:W-:Y:S05]  /*0ef0*/  @P0 BRA `(.L_x_12) ;  /* 0xfffffffc00b80947 */ /* 0x000fea000383ffff */
.L_x_3:
[----:B------:R-:W-:Y:S05]  /*0f00*/  BSYNC.RECONVERGENT B1 ;  /* 0x0000000000017941 */ /* 0x000fea0003800200 */
.L_x_2:
[----:B------:R-:W0:Y:S01]  /*0f10*/  LDC R5, c[0x0][0x388] ;  /* 0x0000e200ff057b82 */ /* 0x000e220000000800 */
[----:B------:R-:W-:Y:S01]  /*0f20*/  BSSY.RECONVERGENT B1, `(.L_x_13) ;  /* 0x00000dd000017945 */ /* 0x000fe20003800200 */
[----:B0-----:R-:W-:-:S04]  /*0f30*/  VIMNMX R0, PT, PT, R2, R5, PT ;  /* 0x0000000502007248 */ /* 0x001fc80003fe0100 */
[----:B------:R-:W-:-:S13]  /*0f40*/  ISETP.GE.AND P0, PT, R0, 0x1, PT ;  /* 0x000000010000780c */ /* 0x000fda0003f06270 */
[----:B------:R-:W-:Y:S05]  /*0f50*/  @!P0 BRA `(.L_x_14) ;  /* 0x0000000c00648947 */ /* 0x000fea0003800000 */
[----:B------:R-:W-:Y:S01]  /*0f60*/  VIMNMX.U32 R0, PT, PT, R2, R5, PT ;  /* 0x0000000502007248 */ /* 0x000fe20003fe0000 */
[----:B------:R-:W-:Y:S01]  /*0f70*/  BSSY.RECONVERGENT B2, `(.L_x_15) ;  /* 0x000005c000027945 */ /* 0x000fe20003800200 */
[----:B------:R-:W-:Y:S02]  /*0f80*/  IMAD.MOV.U32 R9, RZ, RZ, 0x1 ;  /* 0x00000001ff097424 */ /* 0x000fe400078e00ff */
[C---:B------:R-:W-:Y:S02]  /*0f90*/  ISETP.GE.U32.AND P0, PT, R0.reuse, 0x10, PT ;  /* 0x000000100000780c */ /* 0x040fe40003f06070 */
[----:B------:R-:W-:-:S11]  /*0fa0*/  LOP3.LUT R25, R0, 0xf, RZ, 0xc0, !PT ;  /* 0x0000000f00197812 */ /* 0x000fd600078ec0ff */
[----:B------:R-:W-:Y:S05]  /*0fb0*/  @!P0 BRA `(.L_x_16) ;  /* 0x00000004005c8947 */ /* 0x000fea0003800000 */
[----:B------:R-:W0:Y:S01]  /*0fc0*/  LDC.64 R4, c[0x0][0x3a8] ;  /* 0x0000ea00ff047b82 */ /* 0x000e220000000a00 */
[----:B------:R-:W1:Y:S01]  /*0fd0*/  LDCU.64 UR4, c[0x0][0x380] ;  /* 0x00007000ff0477ac */ /* 0x000e620008000a00 */
[----:B------:R-:W-:Y:S01]  /*0fe0*/  LOP3.LUT R9, R0, 0x7ffffff0, RZ, 0xc0, !PT ;  /* 0x7ffffff000097812 */ /* 0x000fe200078ec0ff */
[----:B------:R-:W-:Y:S01]  /*0ff0*/  BSSY.RECONVERGENT B3, `(.L_x_17) ;  /* 0x0000052000037945 */ /* 0x000fe20003800200 */
[----:B------:R-:W-:-:S03]  /*1000*/  IMAD.MOV.U32 R8, RZ, RZ, RZ ;  /* 0x000000ffff087224 */ /* 0x000fc600078e00ff */
[----:B------:R-:W-:Y:S01]  /*1010*/  IMAD.MOV R9, RZ, RZ, -R9 ;  /* 0x000000ffff097224 */ /* 0x000fe200078e0a09 */
[----:B-1----:R-:W-:-:S04]  /*1020*/  UIADD3 UR4, UP0, UPT, UR4, 0x20, URZ ;  /* 0x0000002004047890 */ /* 0x002fc8000ff1e0ff */
[----:B------:R-:W-:Y:S01]  /*1030*/  UIADD3.X UR5, UPT, UPT, URZ, UR5, URZ, UP0, !UPT ;  /* 0x00000005ff057290 */ /* 0x000fe200087fe4ff */
[----:B0-----:R-:W-:-:S03]  /*1040*/  IMAD.WIDE R4, R2, 0x4, R4 ;  /* 0x0000000402047825 */ /* 0x001fc600078e0204 */
[----:B------:R-:W-:Y:S01]  /*1050*/  IADD3 R6, P0, PT, R4, -0x20, RZ ;  /* 0xffffffe004067810 */ /* 0x000fe20007f1e0ff */
[----:B------:R-:W-:-:S03]  /*1060*/  IMAD.U32 R4, RZ, RZ, UR4 ;  /* 0x00000004ff047e24 */ /* 0x000fc6000f8e00ff */
[----:B------:R-:W-:Y:S01]  /*1070*/  IADD3.X R7, PT, PT, R5, -0x1, RZ, P0, !PT ;  /* 0xffffffff05077810 */ /* 0x000fe200007fe4ff */
[----:B------:R-:W-:-:S08]  /*1080*/  IMAD.U32 R5, RZ, RZ, UR5 ;  /* 0x00000005ff057e24 */ /* 0x000fd0000f8e00ff */
.L_x_18:
        /* <DEDUP_REMOVED lines=30> */
[----:B--2---:R-:W-:-:S03]  /*1270*/  FFMA R10, -R10, R11, R3 ;  /* 0x0000000b0a0a7223 */ /* 0x004fc60000000103 */
[----:B------:R-:W2:Y:S04]  /*1280*/  LDG.E R11, desc[UR6][R6.64] ;  /* 0x00000006060b7981 */ /* 0x000ea8000c1e1900 */
[----:B------:R-:W2:Y:S01]  /*1290*/  LDG.E R3, desc[UR10][R6.64+-0x4] ;  /* 0xfffffc0a06037981 */ /* 0x000ea2000c1e1900 */
[----:B---3--:R-:W-:-:S03]  /*12a0*/  FFMA R26, -R27, R14, R10 ;  /* 0x0000000e1b1a7223 */ /* 0x008fc6000000010a */
[----:B------:R-:W2:Y:S04]  /*12b0*/  LDG.E R14, desc[UR4][R4.64] ;  /* 0x00000004040e7981 */ /* 0x000ea8000c1e1900 */
[----:B------:R-:W3:Y:S01]  /*12c0*/  LDG.E R10, desc[UR8][R4.64+0x4] ;  /* 0x00000408040a7981 */ /* 0x000ee2000c1e1900 */
[----:B----4-:R-:W-:-:S03]  /*12d0*/  FFMA R16, -R15, R16, R26 ;  /* 0x000000100f107223 */ /* 0x010fc6000000011a */
[----:B------:R-:W4:Y:S01]  /*12e0*/  LDG.E R15, desc[UR4][R4.64+0x8] ;  /* 0x00000804040f7981 */ /* 0x000f22000c1e1900 */
[----:B-----5:R-:W-:-:S03]  /*12f0*/  FFMA R16, -R17, R18, R16 ;  /* 0x0000001211107223 */ /* 0x020fc60000000110 */
[----:B------:R-:W5:Y:S04]  /*1300*/  LDG.E R17, desc[UR8][R4.64+0xc] ;  /* 0x00000c0804117981 */ /* 0x000f68000c1e1900 */
[----:B------:R-:W5:Y:S01]  /*1310*/  LDG.E R18, desc[UR10][R6.64+-0xc] ;  /* 0xfffff40a06127981 */ /* 0x000f62000c1e1900 */
[----:B------:R-:W-:-:S03]  /*1320*/  FFMA R16, -R19, R20, R16 ;  /* 0x0000001413107223 */ /* 0x000fc60000000110 */
[----:B------:R-:W5:Y:S04]  /*1330*/  LDG.E R19, desc[UR12][R4.64+0x10] ;  /* 0x0000100c04137981 */ /* 0x000f68000c1e1900 */
[----:B------:R-:W5:Y:S01]  /*1340*/  LDG.E R20, desc[UR14][R6.64+-0x10] ;  /* 0xfffff00e06147981 */ /* 0x000f62000c1e1900 */
[----:B------:R-:W-:-:S03]  /*1350*/  FFMA R16, -R21, R22, R16 ;  /* 0x0000001615107223 */ /* 0x000fc60000000110 */
[----:B------:R-:W5:Y:S04]  /*1360*/  LDG.E R21, desc[UR16][R4.64+0x14] ;  /* 0x0000141004157981 */ /* 0x000f68000c1e1900 */
[----:B------:R-:W5:Y:S01]  /*1370*/  LDG.E R22, desc[UR18][R6.64+-0x14] ;  /* 0xffffec1206167981 */ /* 0x000f62000c1e1900 */
[----:B------:R-:W-:-:S03]  /*1380*/  FFMA R23, -R23, R24, R16 ;  /* 0x0000001817177223 */ /* 0x000fc60000000110 */
[----:B------:R-:W4:Y:S04]  /*1390*/  LDG.E R16, desc[UR6][R6.64+-0x8] ;  /* 0xfffff80606107981 */ /* 0x000f28000c1e1900 */
[----:B------:R-:W5:Y:S01]  /*13a0*/  LDG.E R24, desc[UR14][R6.64+-0x20] ;  /* 0xffffe00e06187981 */ /* 0x000f62000c1e1900 */
[----:B--2---:R-:W-:-:S03]  /*13b0*/  FFMA R23, -R14, R11, R23 ;  /* 0x0000000b0e177223 */ /* 0x004fc60000000117 */
[----:B------:R-:W2:Y:S04]  /*13c0*/  LDG.E R11, desc[UR4][R4.64+0x18] ;  /* 0x00001804040b7981 */ /* 0x000ea8000c1e1900 */
[----:B------:R-:W2:Y:S01]  /*13d0*/  LDG.E R14, desc[UR6][R6.64+-0x18] ;  /* 0xffffe806060e7981 */ /* 0x000ea2000c1e1900 */
[----:B---3--:R-:W-:-:S03]  /*13e0*/  FFMA R26, -R10, R3, R23 ;  /* 0x000000030a1a7223 */ /* 0x008fc60000000117 */
[----:B------:R-:W3:Y:S04]  /*13f0*/  LDG.E R3, desc[UR8][R4.64+0x1c] ;  /* 0x00001c0804037981 */ /* 0x000ee8000c1e1900 */
[----:B------:R-:W3:Y:S04]  /*1400*/  LDG.E R10, desc[UR10][R6.64+-0x1c] ;  /* 0xffffe40a060a7981 */ /* 0x000ee8000c1e1900 */
[----:B------:R0:W3:Y:S01]  /*1410*/  LDG.E R23, desc[UR12][R4.64+0x20] ;  /* 0x0000200c04177981 */ /* 0x0000e2000c1e1900 */
[----:B------:R-:W-:-:S05]  /*1420*/  VIADD R9, R9, 0x10 ;  /* 0x0000001009097836 */ /* 0x000fca0000000000 */
[----:B------:R-:W-:Y:S01]  /*1430*/  ISETP.NE.AND P0, PT, R9, RZ, PT ;  /* 0x000000ff0900720c */ /* 0x000fe20003f05270 */
[----:B----4-:R-:W-:-:S04]  /*1440*/  FFMA R16, -R15, R16, R26 ;  /* 0x000000100f107223 */ /* 0x010fc8000000011a */
[----:B-----5:R-:W-:-:S04]  /*1450*/  FFMA R16, -R17, R18, R16 ;  /* 0x0000001211107223 */ /* 0x020fc80000000110 */
[----:B------:R-:W-:-:S04]  /*1460*/  FFMA R16, -R19, R20, R16 ;  /* 0x0000001413107223 */ /* 0x000fc80000000110 */
[----:B------:R-:W-:Y:S01]  /*1470*/  FFMA R16, -R21, R22, R16 ;  /* 0x0000001615107223 */ /* 0x000fe20000000110 */
[----:B0-----:R-:W-:Y:S02]  /*1480*/  IADD3 R4, P1, PT, R4, 0x40, RZ ;  /* 0x0000004004047810 */ /* 0x001fe40007f3e0ff */
[----:B------:R-:W-:Y:S01]  /*1490*/  IADD3 R6, P2, PT, R6, -0x40, RZ ;  /* 0xffffffc006067810 */ /* 0x000fe20007f5e0ff */
[----:B------:R-:W-:Y:S02]  /*14a0*/  VIADD R8, R8, 0x10 ;  /* 0x0000001008087836 */ /* 0x000fe40000000000 */
[----:B------:R-:W-:Y:S01]  /*14b0*/  IMAD.X R5, RZ, RZ, R5, P1 ;  /* 0x000000ffff057224 */ /* 0x000fe200008e0605 */
[----:B------:R-:W-:Y:S01]  /*14c0*/  IADD3.X R7, PT, PT, R7, -0x1, RZ, P2, !PT ;  /* 0xffffffff07077810 */ /* 0x000fe200017fe4ff */
[----:B--2---:R-:W-:-:S04]  /*14d0*/  FFMA R14, -R11, R14, R16 ;  /* 0x0000000e0b0e7223 */ /* 0x004fc80000000110 */
[----:B---3--:R-:W-:-:S04]  /*14e0*/  FFMA R10, -R3, R10, R14 ;  /* 0x0000000a030a7223 */ /* 0x008fc8000000010e */
[----:B------:R-:W-:Y:S01]  /*14f0*/  FFMA R3, -R23, R24, R10 ;  /* 0x0000001817037223 */ /* 0x000fe2000000010a */
[----:B------:R-:W-:Y:S06]  /*1500*/  @P0 BRA `(.L_x_18) ;  /* 0xfffffff800e00947 */ /* 0x000fec000383ffff */
[----:B------:R-:W-:Y:S05]  /*1510*/  BSYNC.RECONVERGENT B3 ;  /* 0x0000000000037941 */ /* 0x000fea0003800200 */
.L_x_17:
[----:B------:R-:W-:-:S07]  /*1520*/  VIADD R9, R8, 0x1 ;  /* 0x0000000108097836 */ /* 0x000fce0000000000 */
.L_x_16:
[----:B------:R-:W-:Y:S05]  /*1530*/  BSYNC.RECONVERGENT B2 ;  /* 0x0000000000027941 */ /* 0x000fea0003800200 */
.L_x_15:
        /* <DEDUP_REMOVED lines=45> */
[----:B--2---:R-:W-:-:S04]  /*1810*/  FFMA R20, -R20, R23, R3 ;  /* 0x0000001714147223 */ /* 0x004fc80000000103 */
[----:B---3--:R-:W-:-:S04]  /*1820*/  FFMA R20, -R25, R24, R20 ;  /* 0x0000001819147223 */ /* 0x008fc80000000114 */
[----:B----4-:R-:W-:-:S04]  /*1830*/  FFMA R27, -R27, R26, R20 ;  /* 0x0000001a1b1b7223 */ /* 0x010fc80000000114 */
[----:B-----5:R-:W-:-:S04]  /*1840*/  FFMA R19, -R16, R19, R27 ;  /* 0x0000001310137223 */ /* 0x020fc8000000011b */
[----:B------:R-:W-:-:S04]  /*1850*/  FFMA R17, -R14, R17, R19 ;  /* 0x000000110e117223 */ /* 0x000fc80000000113 */
[----:B------:R-:W-:-:S04]  /*1860*/  FFMA R15, -R10, R15, R17 ;  /* 0x0000000f0a0f7223 */ /* 0x000fc80000000111 */
[----:B------:R-:W-:-:S04]  /*1870*/  FFMA R8, -R8, R11, R15 ;  /* 0x0000000b08087223 */ /* 0x000fc8000000010f */
[----:B------:R-:W-:-:S07]  /*1880*/  FFMA R3, -R21, R18, R8 ;  /* 0x0000001215037223 */ /* 0x000fce0000000108 */
.L_x_20:
[----:B------:R-:W-:Y:S05]  /*1890*/  BSYNC.RECONVERGENT B2 ;  /* 0x0000000000027941 */ /* 0x000fea0003800200 */
.L_x_19:
        /* <DEDUP_REMOVED lines=36> */
[----:B--2---:R-:W-:-:S04]  /*1ae0*/  FFMA R8, -R8, R10, R3 ;  /* 0x0000000a08087223 */ /* 0x004fc80000000103 */
[----:B---3--:R-:W-:-:S04]  /*1af0*/  FFMA R8, -R11, R14, R8 ;  /* 0x0000000e0b087223 */ /* 0x008fc80000000108 */
[----:B----4-:R-:W-:-:S04]  /*1b00*/  FFMA R8, -R15, R16, R8 ;  /* 0x000000100f087223 */ /* 0x010fc80000000108 */
[----:B-----5:R-:W-:-:S07]  /*1b10*/  FFMA R3, -R17, R18, R8 ;  /* 0x0000001211037223 */ /* 0x020fce0000000108 */
.L_x_22:
[----:B------:R-:W-:Y:S05]  /*1b20*/  BSYNC.RECONVERGENT B2 ;  /* 0x0000000000027941 */ /* 0x000fea0003800200 */
.L_x_21:
        /* <DEDUP_REMOVED lines=10> */
.L_x_23:
        /* <DEDUP_REMOVED lines=16> */
[----:B--2---:R-:W-:-:S10]  /*1cd0*/  FFMA R3, -R4, R6, R3 ;  /* 0x0000000604037223 */ /* 0x004fd40000000103 */
[----:B------:R-:W-:Y:S05]  /*1ce0*/  @P0 BRA `(.L_x_23) ;  /* 0xfffffffc00b80947 */ /* 0x000fea000383ffff */
.L_x_14:
[----:B------:R-:W-:Y:S05]  /*1cf0*/  BSYNC.RECONVERGENT B1 ;  /* 0x0000000000017941 */ /* 0x000fea0003800200 */
.L_x_13:
[----:B------:R-:W0:Y:S01]  /*1d00*/  LDC.64 R4, c[0x0][0x380] ;  /* 0x0000e000ff047b82 */ /* 0x000e220000000a00 */
[----:B------:R-:W-:Y:S02]  /*1d10*/  R2UR UR4, R12 ;  /* 0x000000000c0472ca */ /* 0x000fe400000e0000 */
[----:B------:R-:W-:-:S13]  /*1d20*/  R2UR UR5, R13 ;  /* 0x000000000d0572ca */ /* 0x000fda00000e0000 */
[----:B0-----:R-:W2:Y:S01]  /*1d30*/  LDG.E R6, desc[UR4][R4.64] ;  /* 0x0000000404067981 */ /* 0x001ea2000c1e1900 */
[----:B------:R-:W-:Y:S01]  /*1d40*/  BSSY.RECONVERGENT B1, `(.L_x_24) ;  /* 0x000000c000017945 */ /* 0x000fe20003800200 */
[----:B--2---:R-:W0:Y:S08]  /*1d50*/  MUFU.RCP R7, R6 ;  /* 0x0000000600077308 */ /* 0x004e300000001000 */
[----:B------:R-:W1:Y:S01]  /*1d60*/  FCHK P0, R3, R6 ;  /* 0x0000000603007302 */ /* 0x000e620000000000 */
[----:B0-----:R-:W-:-:S04]  /*1d70*/  FFMA R0, -R6, R7, 1 ;  /* 0x3f80000006007423 */ /* 0x001fc80000000107 */
[----:B------:R-:W-:-:S04]  /*1d80*/  FFMA R0, R7, R0, R7 ;  /* 0x0000000007007223 */ /* 0x000fc80000000007 */
[----:B------:R-:W-:-:S04]  /*1d90*/  FFMA R7, R0, R3, RZ ;  /* 0x0000000300077223 */ /* 0x000fc800000000ff */
[----:B------:R-:W-:-:S04]  /*1da0*/  FFMA R8, -R6, R7, R3 ;  /* 0x0000000706087223 */ /* 0x000fc80000000103 */
[----:B------:R-:W-:Y:S01]  /*1db0*/  FFMA R7, R0, R8, R7 ;  /* 0x0000000800077223 */ /* 0x000fe20000000007 */
[----:B-1----:R-:W-:Y:S06]  /*1dc0*/  @!P0 BRA `(.L_x_25) ;  /* 0x00000000000c8947 */ /* 0x002fec0003800000 */
[----:B------:R-:W-:-:S07]  /*1dd0*/  MOV R4, 0x1df0 ;  /* 0x00001df000047802 */ /* 0x000fce0000000f00 */
[----:B------:R-:W-:Y:S05]  /*1de0*/  CALL.REL.NOINC `($__internal_0_$__cuda_sm3x_div_rn_noftz_f32_slowpath) ;  /* 0x0000000000287944 */ /* 0x000fea0003c00000 */
[----:B------:R-:W-:-:S07]  /*1df0*/  IMAD.MOV.U32 R7, RZ, RZ, R0 ;  /* 0x000000ffff077224 */ /* 0x000fce00078e0000 */
.L_x_25:
[----:B------:R-:W-:Y:S05]  /*1e00*/  BSYNC.RECONVERGENT B1 ;  /* 0x0000000000017941 */ /* 0x000fea0003800200 */
.L_x_24:
[----:B------:R-:W0:Y:S01]  /*1e10*/  LDC.64 R4, c[0x0][0x3a8] ;  /* 0x0000ea00ff047b82 */ /* 0x000e220000000a00 */
[----:B------:R-:W-:Y:S02]  /*1e20*/  R2UR UR4, R12 ;  /* 0x000000000c0472ca */ /* 0x000fe400000e0000 */
[----:B------:R-:W-:Y:S01]  /*1e30*/  R2UR UR5, R13 ;  /* 0x000000000d0572ca */ /* 0x000fe200000e0000 */
[----:B0-----:R-:W-:-:S12]  /*1e40*/  IMAD.WIDE R4, R2, 0x4, R4 ;  /* 0x0000000402047825 */ /* 0x001fd800078e0204 */
[----:B------:R0:W-:Y:S02]  /*1e50*/  STG.E desc[UR4][R4.64], R7 ;  /* 0x0000000704007986 */ /* 0x0001e4000c101904 */
.L_x_1:
[----:B------:R-:W-:Y:S05]  /*1e60*/  BSYNC.RECONVERGENT B0 ;  /* 0x0000000000007941 */ /* 0x000fea0003800200 */
.L_x_0:
[----:B------:R-:W-:Y:S06]  /*1e70*/  BAR.SYNC.DEFER_BLOCKING 0x0 ;  /* 0x0000000000007b1d */ /* 0x000fec0000010000 */
[----:B------:R-:W-:Y:S05]  /*1e80*/  EXIT ;  /* 0x000000000000794d */ /* 0x000fea0003800000 */
        .weak           $__internal_0_$__cuda_sm3x_div_rn_noftz_f32_slowpath
        .type           $__internal_0_$__cuda_sm3x_div_rn_noftz_f32_slowpath,@function
        .size           $__internal_0_$__cuda_sm3x_div_rn_noftz_f32_slowpath,(.L_x_38 - $__internal_0_$__cuda_sm3x_div_rn_noftz_f32_slowpath)
$__internal_0_$__cuda_sm3x_div_rn_noftz_f32_slowpath:
[----:B------:R-:W-:Y:S01]  /*1e90*/  SHF.R.U32.HI R5, RZ, 0x17, R6 ;  /* 0x00000017ff057819 */ /* 0x000fe20000011606 */
[----:B------:R-:W-:Y:S01]  /*1ea0*/  BSSY.RECONVERGENT B2, `(.L_x_26) ;  /* 0x0000063000027945 */ /* 0x000fe20003800200 */
[----:B------:R-:W-:Y:S02]  /*1eb0*/  SHF.R.U32.HI R0, RZ, 0x17, R3 ;  /* 0x00000017ff007819 */ /* 0x000fe40000011603 */
[----:B------:R-:W-:Y:S02]  /*1ec0*/  LOP3.LUT R5, R5, 0xff, RZ, 0xc0, !PT ;  /* 0x000000ff05057812 */ /* 0x000fe400078ec0ff */
[----:B------:R-:W-:-:S03]  /*1ed0*/  LOP3.LUT R10, R0, 0xff, RZ, 0xc0, !PT ;  /* 0x000000ff000a7812 */ /* 0x000fc600078ec0ff */
[----:B------:R-:W-:Y:S02]  /*1ee0*/  VIADD R8, R5, 0xffffffff ;  /* 0xffffffff05087836 */ /* 0x000fe40000000000 */
[----:B------:R-:W-:-:S03]  /*1ef0*/  VIADD R9, R10, 0xffffffff ;  /* 0xffffffff0a097836 */ /* 0x000fc60000000000 */
[----:B------:R-:W-:-:S04]  /*1f00*/  ISETP.GT.U32.AND P0, PT, R8, 0xfd, PT ;  /* 0x000000fd0800780c */ /* 0x000fc80003f04070 */
[----:B------:R-:W-:-:S13]  /*1f10*/  ISETP.GT.U32.OR P0, PT, R9, 0xfd, P0 ;  /* 0x000000fd0900780c */ /* 0x000fda0000704470 */
[----:B------:R-:W-:Y:S01]  /*1f20*/  @!P0 IMAD.MOV.U32 R7, RZ, RZ, RZ ;  /* 0x000000ffff078224 */ /* 0x000fe200078e00ff */
[----:B------:R-:W-:Y:S06]  /*1f30*/  @!P0 BRA `(.L_x_27) ;  /* 0x0000000000608947 */ /* 0x000fec0003800000 */
[----:B------:R-:W-:Y:S01]  /*1f40*/  FSETP.GTU.FTZ.AND P0, PT, |R3|, +INF , PT ;  /* 0x7f8000000300780b */ /* 0x000fe20003f1c200 */
[----:B------:R-:W-:Y:S01]  /*1f50*/  IMAD.MOV.U32 R0, RZ, RZ, R6 ;  /* 0x000000ffff007224 */ /* 0x000fe200078e0006 */
[----:B------:R-:W-:-:S04]  /*1f60*/  FSETP.GTU.FTZ.AND P1, PT, |R6|, +INF , PT ;  /* 0x7f8000000600780b */ /* 0x000fc80003f3c200 */
[----:B------:R-:W-:-:S13]  /*1f70*/  PLOP3.LUT P0, PT, P0, P1, PT, 0xf8, 0x8f ;  /* 0x00000000008f781c */ /* 0x000fda0000703f70 */
[----:B------:R-:W-:Y:S05]  /*1f80*/  @P0 BRA `(.L_x_28) ;  /* 0x00000004004c0947 */ /* 0x000fea0003800000 */
[----:B------:R-:W-:-:S13]  /*1f90*/  LOP3.LUT P0, RZ, R6, 0x7fffffff, R3, 0xc8, !PT ;  /* 0x7fffffff06ff7812 */ /* 0x000fda000780c803 */
[----:B------:R-:W-:Y:S05]  /*1fa0*/  @!P0 BRA `(.L_x_29) ;  /* 0x00000004003c8947 */ /* 0x000fea0003800000 */
[C---:B------:R-:W-:Y:S02]  /*1fb0*/  FSETP.NEU.FTZ.AND P2, PT, |R3|.reuse, +INF , PT ;  /* 0x7f8000000300780b */ /* 0x040fe40003f5d200 */
[----:B------:R-:W-:Y:S02]  /*1fc0*/  FSETP.NEU.FTZ.AND P1, PT, |R0|, +INF , PT ;  /* 0x7f8000000000780b */ /* 0x000fe40003f3d200 */
[----:B------:R-:W-:-:S11]  /*1fd0*/  FSETP.NEU.FTZ.AND P0, PT, |R3|, +INF , PT ;  /* 0x7f8000000300780b */ /* 0x000fd60003f1d200 */
[----:B------:R-:W-:Y:S05]  /*1fe0*/  @!P1 BRA !P2, `(.L_x_29) ;  /* 0x00000004002c9947 */ /* 0x000fea0005000000 */
[----:B------:R-:W-:-:S04]  /*1ff0*/  LOP3.LUT P2, RZ, R3, 0x7fffffff, RZ, 0xc0, !PT ;  /* 0x7fffffff03ff7812 */ /* 0x000fc8000784c0ff */
[----:B------:R-:W-:-:S13]  /*2000*/  PLOP3.LUT P1, PT, P1, P2, PT, 0x2f, 0xf2 ;  /* 0x0000000000f2781c */ /* 0x000fda0000f24577 */
[----:B------:R-:W-:Y:S05]  /*2010*/  @P1 BRA `(.L_x_30) ;  /* 0x0000000400181947 */ /* 0x000fea0003800000 */
[----:B------:R-:W-:-:S04]  /*2020*/  LOP3.LUT P1, RZ, R6, 0x7fffffff, RZ, 0xc0, !PT ;  /* 0x7fffffff06ff7812 */ /* 0x000fc8000782c0ff */
[----:B------:R-:W-:-:S13]  /*2030*/  PLOP3.LUT P0, PT, P0, P1, PT, 0x2f, 0xf2 ;  /* 0x0000000000f2781c */ /* 0x000fda0000702577 */
[----:B------:R-:W-:Y:S05]  /*2040*/  @P0 BRA `(.L_x_31) ;  /* 0x0000000400000947 */ /* 0x000fea0003800000 */
[----:B------:R-:W-:Y:S02]  /*2050*/  ISETP.GE.AND P0, PT, R9, RZ, PT ;  /* 0x000000ff0900720c */ /* 0x000fe40003f06270 */
[----:B------:R-:W-:-:S11]  /*2060*/  ISETP.GE.AND P1, PT, R8, RZ, PT ;  /* 0x000000ff0800720c */ /* 0x000fd60003f26270 */
[----:B------:R-:W-:Y:S02]  /*2070*/  @P0 IMAD.MOV.U32 R7, RZ, RZ, RZ ;  /* 0x000000ffff070224 */ /* 0x000fe400078e00ff */
[----:B------:R-:W-:Y:S01]  /*2080*/  @!P0 FFMA R3, R3, 1.84467440737095516160e+19, RZ ;  /* 0x5f80000003038823 */ /* 0x000fe200000000ff */
[----:B------:R-:W-:Y:S02]  /*2090*/  @!P0 IMAD.MOV.U32 R7, RZ, RZ, -0x40 ;  /* 0xffffffc0ff078424 */ /* 0x000fe400078e00ff */
[----:B------:R-:W-:Y:S02]  /*20a0*/  @!P1 FFMA R6, R0, 1.84467440737095516160e+19, RZ ;  /* 0x5f80000000069823 */ /* 0x000fe400000000ff */
[----:B------:R-:W-:-:S07]  /*20b0*/  @!P1 VIADD R7, R7, 0x40 ;  /* 0x0000004007079836 */ /* 0x000fce0000000000 */
.L_x_27:
[----:B------:R-:W-:Y:S01]  /*20c0*/  LEA R9, R5, 0xc0800000, 0x17 ;  /* 0xc080000005097811 */ /* 0x000fe200078eb8ff */
[----:B------:R-:W-:Y:S04]  /*20d0*/  BSSY.RECONVERGENT B3, `(.L_x_32) ;  /* 0x0000036000037945 */ /* 0x000fe80003800200 */
[----:B------:R-:W-:Y:S02]  /*20e0*/  IMAD.IADD R9, R6, 0x1, -R9 ;  /* 0x0000000106097824 */ /* 0x000fe400078e0a09 */
[----:B------:R-:W-:Y:S02]  /*20f0*/  VIADD R6, R10, 0xffffff81 ;  /* 0xffffff810a067836 */ /* 0x000fe40000000000 */
[----:B------:R-:W0:Y:S01]  /*2100*/  MUFU.RCP R8, R9 ;  /* 0x0000000900087308 */ /* 0x000e220000001000 */
[----:B------:R-:W-:Y:S01]  /*2110*/  FADD.FTZ R11, -R9, -RZ ;  /* 0x800000ff090b7221 */ /* 0x000fe20000010100 */
[C---:B------:R-:W-:Y:S01]  /*2120*/  IMAD R0, R6.reuse, -0x800000, R3 ;  /* 0xff80000006007824 */ /* 0x040fe200078e0203 */
[----:B------:R-:W-:-:S05]  /*2130*/  IADD3 R6, PT, PT, R6, 0x7f, -R5 ;  /* 0x0000007f06067810 */ /* 0x000fca0007ffe805 */
[----:B------:R-:W-:Y:S02]  /*2140*/  IMAD.IADD R6, R6, 0x1, R7 ;  /* 0x0000000106067824 */ /* 0x000fe400078e0207 */
[----:B0-----:R-:W-:-:S04]  /*2150*/  FFMA R15, R8, R11, 1 ;  /* 0x3f800000080f7423 */ /* 0x001fc8000000000b */
[----:B------:R-:W-:-:S04]  /*2160*/  FFMA R10, R8, R15, R8 ;  /* 0x0000000f080a7223 */ /* 0x000fc80000000008 */
[----:B------:R-:W-:-:S04]  /*2170*/  FFMA R3, R0, R10, RZ ;  /* 0x0000000a00037223 */ /* 0x000fc800000000ff */
[----:B------:R-:W-:-:S04]  /*2180*/  FFMA R8, R11, R3, R0 ;  /* 0x000000030b087223 */ /* 0x000fc80000000000 */
[----:B------:R-:W-:-:S04]  /*2190*/  FFMA R15, R10, R8, R3 ;  /* 0x000000080a0f7223 */ /* 0x000fc80000000003 */
[----:B------:R-:W-:-:S04]  /*21a0*/  FFMA R8, R11, R15, R0 ;  /* 0x0000000f0b087223 */ /* 0x000fc80000000000 */
[----:B------:R-:W-:-:S05]  /*21b0*/  FFMA R0, R10, R8, R15 ;  /* 0x000000080a007223 */ /* 0x000fca000000000f */
[----:B------:R-:W-:-:S04]  /*21c0*/  SHF.R.U32.HI R3, RZ, 0x17, R0 ;  /* 0x00000017ff037819 */ /* 0x000fc80000011600 */
[----:B------:R-:W-:-:S05]  /*21d0*/  LOP3.LUT R3, R3, 0xff, RZ, 0xc0, !PT ;  /* 0x000000ff03037812 */ /* 0x000fca00078ec0ff */
[----:B------:R-:W-:-:S04]  /*21e0*/  IMAD.IADD R7, R3, 0x1, R6 ;  /* 0x0000000103077824 */ /* 0x000fc800078e0206 */
[----:B------:R-:W-:-:S05]  /*21f0*/  VIADD R3, R7, 0xffffffff ;  /* 0xffffffff07037836 */ /* 0x000fca0000000000 */
[----:B------:R-:W-:-:S13]  /*2200*/  ISETP.GE.U32.AND P0, PT, R3, 0xfe, PT ;  /* 0x000000fe0300780c */ /* 0x000fda0003f06070 */
[----:B------:R-:W-:Y:S05]  /*2210*/  @!P0 BRA `(.L_x_33) ;  /* 0x0000000000808947 */ /* 0x000fea0003800000 */
[----:B------:R-:W-:-:S13]  /*2220*/  ISETP.GT.AND P0, PT, R7, 0xfe, PT ;  /* 0x000000fe0700780c */ /* 0x000fda0003f04270 */
[----:B------:R-:W-:Y:S05]  /*2230*/  @P0 BRA `(.L_x_34) ;  /* 0x00000000006c0947 */ /* 0x000fea0003800000 */
[----:B------:R-:W-:-:S13]  /*2240*/  ISETP.GE.AND P0, PT, R7, 0x1, PT ;  /* 0x000000010700780c */ /* 0x000fda0003f06270 */
[----:B------:R-:W-:Y:S05]  /*2250*/  @P0 BRA `(.L_x_35) ;  /* 0x0000000000740947 */ /* 0x000fea0003800000 */
[----:B------:R-:W-:Y:S02]  /*2260*/  ISETP.GE.AND P0, PT, R7, -0x18, PT ;  /* 0xffffffe80700780c */ /* 0x000fe40003f06270 */
[----:B------:R-:W-:-:S11]  /*2270*/  LOP3.LUT R0, R0, 0x80000000, RZ, 0xc0, !PT ;  /* 0x8000000000007812 */ /* 0x000fd600078ec0ff */
[----:B------:R-:W-:Y:S05]  /*2280*/  @!P0 BRA `(.L_x_35) ;  /* 0x0000000000688947 */ /* 0x000fea0003800000 */
[CCC-:B------:R-:W-:Y:S01]  /*2290*/  FFMA.RZ R3, R10.reuse, R8.reuse, R15.reuse ;  /* 0x000000080a037223 */ /* 0x1c0fe2000000c00f */
[CCC-:B------:R-:W-:Y:S01]  /*22a0*/  FFMA.RM R6, R10.reuse, R8.reuse, R15.reuse ;  /* 0x000000080a067223 */ /* 0x1c0fe2000000400f */
[C---:B------:R-:W-:Y:S02]  /*22b0*/  ISETP.NE.AND P2, PT, R7.reuse, RZ, PT ;  /* 0x000000ff0700720c */ /* 0x040fe40003f45270 */
[----:B------:R-:W-:Y:S02]  /*22c0*/  ISETP.NE.AND P1, PT, R7, RZ, PT ;  /* 0x000000ff0700720c */ /* 0x000fe40003f25270 */
[----:B------:R-:W-:Y:S01]  /*22d0*/  LOP3.LUT R5, R3, 0x7fffff, RZ, 0xc0, !PT ;  /* 0x007fffff03057812 */ /* 0x000fe200078ec0ff */
[----:B------:R-:W-:Y:S01]  /*22e0*/  FFMA.RP R3, R10, R8, R15 ;  /* 0x000000080a037223 */ /* 0x000fe2000000800f */
[----:B------:R-:W-:Y:S02]  /*22f0*/  VIADD R8, R7, 0x20 ;  /* 0x0000002007087836 */ /* 0x000fe40000000000 */
[----:B------:R-:W-:Y:S01]  /*2300*/  LOP3.LUT R5, R5, 0x800000, RZ, 0xfc, !PT ;  /* 0x0080000005057812 */ /* 0x000fe200078efcff */
[----:B------:R-:W-:Y:S01]  /*2310*/  IMAD.MOV R7, RZ, RZ, -R7 ;  /* 0x000000ffff077224 */ /* 0x000fe200078e0a07 */
[----:B------:R-:W-:-:S02]  /*2320*/  FSETP.NEU.FTZ.AND P0, PT, R3, R6, PT ;  /* 0x000000060300720b */ /* 0x000fc40003f1d000 */
[----:B------:R-:W-:Y:S02]  /*2330*/  SHF.L.U32 R8, R5, R8, RZ ;  /* 0x0000000805087219 */ /* 0x000fe400000006ff */
[----:B------:R-:W-:Y:S02]  /*2340*/  SEL R6, R7, RZ, P2 ;  /* 0x000000ff07067207 */ /* 0x000fe40001000000 */
[----:B------:R-:W-:Y:S02]  /*2350*/  ISETP.NE.AND P1, PT, R8, RZ, P1 ;  /* 0x000000ff0800720c */ /* 0x000fe40000f25270 */
[----:B------:R-:W-:Y:S02]  /*2360*/  SHF.R.U32.HI R6, RZ, R6, R5 ;  /* 0x00000006ff067219 */ /* 0x000fe40000011605 */
[----:B------:R-:W-:Y:S02]  /*2370*/  PLOP3.LUT P0, PT, P0, P1, PT, 0xf8, 0x8f ;  /* 0x00000000008f781c */ /* 0x000fe40000703f70 */
[----:B------:R-:W-:-:S02]  /*2380*/  SHF.R.U32.HI R8, RZ, 0x1, R6 ;  /* 0x00000001ff087819 */ /* 0x000fc40000011606 */
[----:B------:R-:W-:-:S04]  /*2390*/  SEL R3, RZ, 0x1, !P0 ;  /* 0x00000001ff037807 */ /* 0x000fc80004000000 */
[----:B------:R-:W-:-:S04]  /*23a0*/  LOP3.LUT R3, R3, 0x1, R8, 0xf8, !PT ;  /* 0x0000000103037812 */ /* 0x000fc800078ef808 */
[----:B------:R-:W-:-:S05]  /*23b0*/  LOP3.LUT R3, R3, R6, RZ, 0xc0, !PT ;  /* 0x0000000603037212 */ /* 0x000fca00078ec0ff */
[----:B------:R-:W-:-:S05]  /*23c0*/  IMAD.IADD R3, R8, 0x1, R3 ;  /* 0x0000000108037824 */ /* 0x000fca00078e0203 */
[----:B------:R-:W-:Y:S01]  /*23d0*/  LOP3.LUT R0, R3, R0, RZ, 0xfc, !PT ;  /* 0x0000000003007212 */ /* 0x000fe200078efcff */
[----:B------:R-:W-:Y:S06]  /*23e0*/  BRA `(.L_x_35) ;  /* 0x0000000000107947 */ /* 0x000fec0003800000 */
.L_x_34:
[----:B------:R-:W-:-:S04]  /*23f0*/  LOP3.LUT R0, R0, 0x80000000, RZ, 0xc0, !PT ;  /* 0x8000000000007812 */ /* 0x000fc800078ec0ff */
[----:B------:R-:W-:Y:S01]  /*2400*/  LOP3.LUT R0, R0, 0x7f800000, RZ, 0xfc, !PT ;  /* 0x7f80000000007812 */ /* 0x000fe200078efcff */
[----:B------:R-:W-:Y:S06]  /*2410*/  BRA `(.L_x_35) ;  /* 0x0000000000047947 */ /* 0x000fec0003800000 */
.L_x_33:
[----:B------:R-:W-:-:S07]  /*2420*/  IMAD R0, R6, 0x800000, R0 ;  /* 0x0080000006007824 */ /* 0x000fce00078e0200 */
.L_x_35:
[----:B------:R-:W-:Y:S05]  /*2430*/  BSYNC.RECONVERGENT B3 ;  /* 0x0000000000037941 */ /* 0x000fea0003800200 */
.L_x_32:
[----:B------:R-:W-:Y:S05]  /*2440*/  BRA `(.L_x_36) ;  /* 0x0000000000207947 */ /* 0x000fea0003800000 */
.L_x_31:
[----:B------:R-:W-:-:S04]  /*2450*/  LOP3.LUT R0, R6, 0x80000000, R3, 0x48, !PT ;  /* 0x8000000006007812 */ /* 0x000fc800078e4803 */
[----:B------:R-:W-:Y:S01]  /*2460*/  LOP3.LUT R0, R0, 0x7f800000, RZ, 0xfc, !PT ;  /* 0x7f80000000007812 */ /* 0x000fe200078efcff */
[----:B------:R-:W-:Y:S06]  /*2470*/  BRA `(.L_x_36) ;  /* 0x0000000000147947 */ /* 0x000fec0003800000 */
.L_x_30:
[----:B------:R-:W-:Y:S01]  /*2480*/  LOP3.LUT R0, R6, 0x80000000, R3, 0x48, !PT ;  /* 0x8000000006007812 */ /* 0x000fe200078e4803 */
[----:B------:R-:W-:Y:S06]  /*2490*/  BRA `(.L_x_36) ;  /* 0x00000000000c7947 */ /* 0x000fec0003800000 */
.L_x_29:
[----:B------:R-:W0:Y:S01]  /*24a0*/  MUFU.RSQ R0, -QNAN ;  /* 0xffc0000000007908 */ /* 0x000e220000001400 */
[----:B------:R-:W-:Y:S05]  /*24b0*/  BRA `(.L_x_36) ;  /* 0x0000000000047947 */ /* 0x000fea0003800000 */
.L_x_28:
[----:B------:R-:W-:-:S07]  /*24c0*/  FADD.FTZ R0, R3, R0 ;  /* 0x0000000003007221 */ /* 0x000fce0000010000 */
.L_x_36:
[----:B------:R-:W-:Y:S05]  /*24d0*/  BSYNC.RECONVERGENT B2 ;  /* 0x0000000000027941 */ /* 0x000fea0003800200 */
.L_x_26:
[----:B------:R-:W-:-:S04]  /*24e0*/  IMAD.MOV.U32 R5, RZ, RZ, 0x0 ;  /* 0x00000000ff057424 */ /* 0x000fc800078e00ff */
[----:B0-----:R-:W-:Y:S05]  /*24f0*/  RET.REL.NODEC R4 `(_Z10iir_kernelPfiS_iS_S_i) ;  /* 0xffffffd804c07950 */ /* 0x001fea0003c3ffff */
.L_x_37:
[----:B------:R-:W-:-:S00]  /*2500*/  BRA `(.L_x_37) ;  /* 0xfffffffc00fc7947 */ /* 0x000fc0000383ffff */
[----:B------:R-:W-:-:S00]  /*2510*/  NOP ;  /* 0x0000000000007918 */ /* 0x000fc00000000000 */
        /* <DEDUP_REMOVED lines=14> */
.L_x_38:


//--------------------- .nv.shared.reserved.0     --------------------------
	.section	.nv.shared.reserved.0,"aw",@nobits
	.weak		__nv_reservedSMEM_offset_0_alias
	.size		__nv_reservedSMEM_offset_0_alias, 0, 64
	.other		__nv_reservedSMEM_offset_0_alias,@"STO_CUDA_RESERVED_SHARED STV_DEFAULT"
__nv_reservedSMEM_offset_0_alias:
	.zero		0
	.zero		64


//--------------------- .nv.constant0._Z10iir_kernelPfiS_iS_S_i --------------------------
	.section	.nv.constant0._Z10iir_kernelPfiS_iS_S_i,"a",@progbits
	.sectionflags	@""
	.align	4
.nv.constant0._Z10iir_kernelPfiS_iS_S_i:
	.zero		948


//--------------------- SYMBOLS --------------------------

	.type		.nv.reservedSmem.offset0,@object
	.size		.nv.reservedSmem.offset0,0x4
